	.target	sm_90a

	.elftype	@"ET_EXEC"


//--------------------- .note.nv.tkinfo           --------------------------
	.section	.note.nv.tkinfo,"",@"SHT_NOTE"
	.sectionflags	@"SHF_NOTE_NV_TKINFO"
	.tkinfo
        /*0018*/ 	.word	0x00000002
        /*0030*/ 	.string	""
        /*0030*/ 	.string	"ptxas"
        /*0030*/ 	.string	"Cuda compilation tools, release 13.0, V13.0.88"
        /*0030*/ 	.string	"Build cuda_13.0.r13.0/compiler.36424714_0"
        /*0030*/ 	.string	"-v  -suppress-debug-info  -lineinfo  -arch sm_90a "



//--------------------- .note.nv.cuinfo           --------------------------
	.section	.note.nv.cuinfo,"",@"SHT_NOTE"
	.sectionflags	@"SHF_NOTE_NV_CUINFO"
        /*0018*/ 	.short	0x0002
        /*001a*/ 	.short	0x005a
        /*001c*/ 	.short	0x0082
	.zero		2


//--------------------- .nv.info                  --------------------------
	.section	.nv.info,"",@"SHT_CUDA_INFO"
	.align	4


	//----- nvinfo : EIATTR_REGCOUNT
	.align		4
        /*0000*/ 	.byte	0x04, 0x2f
        /*0002*/ 	.short	(.L_1 - .L_0)
	.align		4
.L_0:
        /*0004*/ 	.word	index@(matmul_kernel)
        /*0008*/ 	.word	0x000000ff


	//----- nvinfo : EIATTR_FRAME_SIZE
	.align		4
.L_1:
        /*000c*/ 	.byte	0x04, 0x11
        /*000e*/ 	.short	(.L_3 - .L_2)
	.align		4
.L_2:
        /*0010*/ 	.word	index@(matmul_kernel)
        /*0014*/ 	.word	0x00000160


	//----- nvinfo : EIATTR_MIN_STACK_SIZE
	.align		4
.L_3:
        /*0018*/ 	.byte	0x04, 0x12
        /*001a*/ 	.short	(.L_5 - .L_4)
	.align		4
.L_4:
        /*001c*/ 	.word	index@(matmul_kernel)
        /*0020*/ 	.word	0x00000160
.L_5:


//--------------------- .nv.compat                --------------------------
	.section	.nv.compat,"",@"SHT_CUDA_COMPAT_INFO"
	.align	4
        /*0000*/ 	.byte	0x02, 0x09, 0x01, 0x00, 0x02, 0x02, 0x04, 0x00, 0x02, 0x05, 0x05, 0x00, 0x03, 0x07, 0x01, 0x01
        /*0010*/ 	.byte	0x02, 0x03, 0x00, 0x00, 0x02, 0x06, 0x01, 0x00, 0x04, 0x0b, 0x08, 0x00, 0x00, 0x00, 0x00, 0x00
        /*0020*/ 	.byte	0x00, 0x00, 0x00, 0x00


//--------------------- .nv.info.matmul_kernel    --------------------------
	.section	.nv.info.matmul_kernel,"",@"SHT_CUDA_INFO"
	.sectionflags	@""
	.align	4


	//----- nvinfo : EIATTR_CUDA_API_VERSION
	.align		4
        /*0000*/ 	.byte	0x04, 0x37
        /*0002*/ 	.short	(.L_7 - .L_6)
.L_6:
        /*0004*/ 	.word	0x00000082


	//----- nvinfo : EIATTR_KPARAM_INFO
	.align		4
.L_7:
        /*0008*/ 	.byte	0x04, 0x17
        /*000a*/ 	.short	(.L_9 - .L_8)
.L_8:
        /*000c*/ 	.word	0x00000000
        /*0010*/ 	.short	0x000d
        /*0012*/ 	.short	0x0048
        /*0014*/ 	.byte	0x00, 0xf4, 0x21, 0x00


	//----- nvinfo : EIATTR_KPARAM_INFO
	.align		4
.L_9:
        /*0018*/ 	.byte	0x04, 0x17
        /*001a*/ 	.short	(.L_11 - .L_10)
.L_10:
        /*001c*/ 	.word	0x00000000
        /*0020*/ 	.short	0x000c
        /*0022*/ 	.short	0x0040
        /*0024*/ 	.byte	0x00, 0xf4, 0x21, 0x00


	//----- nvinfo : EIATTR_KPARAM_INFO
	.align		4
.L_11:
        /*0028*/ 	.byte	0x04, 0x17
        /*002a*/ 	.short	(.L_13 - .L_12)
.L_12:
        /*002c*/ 	.word	0x00000000
        /*0030*/ 	.short	0x000b
        /*0032*/ 	.short	0x0038
        /*0034*/ 	.byte	0x00, 0xf0, 0x11, 0x00


	//----- nvinfo : EIATTR_KPARAM_INFO
	.align		4
.L_13:
        /*0038*/ 	.byte	0x04, 0x17
        /*003a*/ 	.short	(.L_15 - .L_14)
.L_14:
        /*003c*/ 	.word	0x00000000
        /*0040*/ 	.short	0x000a
        /*0042*/ 	.short	0x0034
        /*0044*/ 	.byte	0x00, 0xf0, 0x11, 0x00


	//----- nvinfo : EIATTR_KPARAM_INFO
	.align		4
.L_15:
        /*0048*/ 	.byte	0x04, 0x17
        /*004a*/ 	.short	(.L_17 - .L_16)
.L_16:
        /*004c*/ 	.word	0x00000000
        /*0050*/ 	.short	0x0009
        /*0052*/ 	.short	0x0030
        /*0054*/ 	.byte	0x00, 0xf0, 0x11, 0x00


	//----- nvinfo : EIATTR_KPARAM_INFO
	.align		4
.L_17:
        /*0058*/ 	.byte	0x04, 0x17
        /*005a*/ 	.short	(.L_19 - .L_18)
.L_18:
        /*005c*/ 	.word	0x00000000
        /*0060*/ 	.short	0x0008
        /*0062*/ 	.short	0x002c
        /*0064*/ 	.byte	0x00, 0xf0, 0x11, 0x00


	//----- nvinfo : EIATTR_KPARAM_INFO
	.align		4
.L_19:
        /*0068*/ 	.byte	0x04, 0x17
        /*006a*/ 	.short	(.L_21 - .L_20)
.L_20:
        /*006c*/ 	.word	0x00000000
        /*0070*/ 	.short	0x0007
        /*0072*/ 	.short	0x0028
        /*0074*/ 	.byte	0x00, 0xf0, 0x11, 0x00


	//----- nvinfo : EIATTR_KPARAM_INFO
	.align		4
.L_21:
        /*0078*/ 	.byte	0x04, 0x17
        /*007a*/ 	.short	(.L_23 - .L_22)
.L_22:
        /*007c*/ 	.word	0x00000000
        /*0080*/ 	.short	0x0006
        /*0082*/ 	.short	0x0024
        /*0084*/ 	.byte	0x00, 0xf0, 0x11, 0x00


	//----- nvinfo : EIATTR_KPARAM_INFO
	.align		4
.L_23:
        /*0088*/ 	.byte	0x04, 0x17
        /*008a*/ 	.short	(.L_25 - .L_24)
.L_24:
        /*008c*/ 	.word	0x00000000
        /*0090*/ 	.short	0x0005
        /*0092*/ 	.short	0x0020
        /*0094*/ 	.byte	0x00, 0xf0, 0x11, 0x00


	//----- nvinfo : EIATTR_KPARAM_INFO
	.align		4
.L_25:
        /*0098*/ 	.byte	0x04, 0x17
        /*009a*/ 	.short	(.L_27 - .L_26)
.L_26:
        /*009c*/ 	.word	0x00000000
        /*00a0*/ 	.short	0x0004
        /*00a2*/ 	.short	0x001c
        /*00a4*/ 	.byte	0x00, 0xf0, 0x11, 0x00


	//----- nvinfo : EIATTR_KPARAM_INFO
	.align		4
.L_27:
        /*00a8*/ 	.byte	0x04, 0x17
        /*00aa*/ 	.short	(.L_29 - .L_28)
.L_28:
        /*00ac*/ 	.word	0x00000000
        /*00b0*/ 	.short	0x0003
        /*00b2*/ 	.short	0x0018
        /*00b4*/ 	.byte	0x00, 0xf0, 0x11, 0x00


	//----- nvinfo : EIATTR_KPARAM_INFO
	.align		4
.L_29:
        /*00b8*/ 	.byte	0x04, 0x17
        /*00ba*/ 	.short	(.L_31 - .L_30)
.L_30:
        /*00bc*/ 	.word	0x00000000
        /*00c0*/ 	.short	0x0002
        /*00c2*/ 	.short	0x0010
        /*00c4*/ 	.byte	0x00, 0xf4, 0x21, 0x00


	//----- nvinfo : EIATTR_KPARAM_INFO
	.align		4
.L_31:
        /*00c8*/ 	.byte	0x04, 0x17
        /*00ca*/ 	.short	(.L_33 - .L_32)
.L_32:
        /*00cc*/ 	.word	0x00000000
        /*00d0*/ 	.short	0x0001
        /*00d2*/ 	.short	0x0008
        /*00d4*/ 	.byte	0x00, 0xf4, 0x21, 0x00


	//----- nvinfo : EIATTR_KPARAM_INFO
	.align		4
.L_33:
        /*00d8*/ 	.byte	0x04, 0x17
        /*00da*/ 	.short	(.L_35 - .L_34)
.L_34:
        /*00dc*/ 	.word	0x00000000
        /*00e0*/ 	.short	0x0000
        /*00e2*/ 	.short	0x0000
        /*00e4*/ 	.byte	0x00, 0xf4, 0x21, 0x00


	//----- nvinfo : EIATTR_EXPLICIT_CLUSTER
	.align		4
.L_35:
        /*00e8*/ 	.byte	0x01, 0x3e
	.zero		2


	//----- nvinfo : EIATTR_CTA_PER_CLUSTER
	.align		4
        /*00ec*/ 	.byte	0x04, 0x3d
        /*00ee*/ 	.short	(.L_37 - .L_36)
.L_36:
        /*00f0*/ 	.word	0x00000004
        /*00f4*/ 	.word	0x00000001
        /*00f8*/ 	.word	0x00000001


	//----- nvinfo : EIATTR_SPARSE_MMA_MASK
	.align		4
.L_37:
        /*00fc*/ 	.byte	0x03, 0x50
        /*00fe*/ 	.short	0x0000


	//----- nvinfo : EIATTR_MAXREG_COUNT
	.align		4
        /*0100*/ 	.byte	0x03, 0x1b
        /*0102*/ 	.short	0x00ff


	//----- nvinfo : EIATTR_NUM_BARRIERS
	.align		4
        /*0104*/ 	.byte	0x02, 0x4c
        /*0106*/ 	.byte	0x01
	.zero		1


	//----- nvinfo : EIATTR_ANNOTATIONS
	.align		4
        /*0108*/ 	.byte	0x04, 0x55
        /*010a*/ 	.short	(.L_39 - .L_38)


	//   ....[0]....
.L_38:
        /*010c*/ 	.word	0x00000001
        /*0110*/ 	.byte	0xf0, 0x06, 0x00, 0x00, 0x01, 0x00, 0x00, 0x00, 0x20, 0x07, 0x00, 0x00, 0x01, 0x00, 0x00, 0x00
        /* <DEDUP_REMOVED lines=98> */
        /*0740*/ 	.byte	0x70, 0xad, 0x00, 0x00


	//----- nvinfo : EIATTR_MERCURY_ISA_VERSION
	.align		4
.L_39:
        /*0744*/ 	.byte	0x03, 0x5f
        /*0746*/ 	.short	0x0101


	//----- nvinfo : EIATTR_EXIT_INSTR_OFFSETS
	.align		4
        /*0748*/ 	.byte	0x04, 0x1c
        /*074a*/ 	.short	(.L_41 - .L_40)


	//   ....[0]....
.L_40:
        /*074c*/ 	.word	0x0000b0a0


	//   ....[1]....
        /*0750*/ 	.word	0x0000b0d0


	//----- nvinfo : EIATTR_REQNTID
	.align		4
.L_41:
        /*0754*/ 	.byte	0x04, 0x10
        /*0756*/ 	.short	(.L_43 - .L_42)
.L_42:
        /*0758*/ 	.word	0x00000080
        /*075c*/ 	.word	0x00000001
        /*0760*/ 	.word	0x00000001


	//----- nvinfo : EIATTR_CBANK_PARAM_SIZE
	.align		4
.L_43:
        /*0764*/ 	.byte	0x03, 0x19
        /*0766*/ 	.short	0x0050


	//----- nvinfo : EIATTR_PARAM_CBANK
	.align		4
        /*0768*/ 	.byte	0x04, 0x0a
        /*076a*/ 	.short	(.L_45 - .L_44)
	.align		4
.L_44:
        /*076c*/ 	.word	index@(.nv.constant0.matmul_kernel)
        /*0770*/ 	.short	0x0210
        /*0772*/ 	.short	0x0050


	//----- nvinfo : EIATTR_SW_WAR
	.align		4
.L_45:
        /*0774*/ 	.byte	0x04, 0x36
        /*0776*/ 	.short	(.L_47 - .L_46)
.L_46:
        /*0778*/ 	.word	0x00000008
.L_47:


//--------------------- .nv.callgraph             --------------------------
	.section	.nv.callgraph,"",@"SHT_CUDA_CALLGRAPH"
	.align	4
	.sectionentsize	8
	.align		4
        /*0000*/ 	.word	0x00000000
	.align		4
        /*0004*/ 	.word	0xffffffff
	.align		4
        /*0008*/ 	.word	0x00000000
	.align		4
        /*000c*/ 	.word	0xfffffffe
	.align		4
        /*0010*/ 	.word	0x00000000
	.align		4
        /*0014*/ 	.word	0xfffffffd
	.align		4
        /*0018*/ 	.word	0x00000000
	.align		4
        /*001c*/ 	.word	0xfffffffc


//--------------------- .text.matmul_kernel       --------------------------
	.section	.text.matmul_kernel,"ax",@progbits
	.align	128
        .global         matmul_kernel
        .type           matmul_kernel,@function
        .size           matmul_kernel,(.L_x_3 - matmul_kernel)
        .other          matmul_kernel,@"STO_CUDA_ENTRY STV_DEFAULT"
matmul_kernel:
.text.matmul_kernel:
[----:B------:R-:W0:Y:S08]  /*0000*/  LDC R1, c[0x0][0x28] ;  /* 0x00000a00ff017b82 */ /* 0x000e300000000800 */
[----:B------:R-:W1:Y:S01]  /*0010*/  LDC.64 R76, c[0x0][0x228] ;  /* 0x00008a00ff4c7b82 */ /* 0x000e620000000a00 */
[----:B------:R-:W2:Y:S01]  /*0020*/  S2R R95, SR_TID.X ;  /* 0x00000000005f7919 */ /* 0x000ea20000002100 */
[----:B0-----:R-:W-:Y:S01]  /*0030*/  VIADD R1, R1, 0xfffffea0 ;  /* 0xfffffea001017836 */ /* 0x001fe20000000000 */
[----:B------:R-:W-:Y:S01]  /*0040*/  ULDC.64 UR14, c[0x0][0x208] ;  /* 0x00008200000e7ab9 */ /* 0x000fe20000000a00 */
[----:B------:R-:W-:-:S02]  /*0050*/  CS2R R24, SRZ ;  /* 0x0000000000187805 */ /* 0x000fc4000001ff00 */
[----:B------:R-:W-:Y:S02]  /*0060*/  CS2R R26, SRZ ;  /* 0x00000000001a7805 */ /* 0x000fe4000001ff00 */
[----:B------:R-:W-:Y:S02]  /*0070*/  CS2R R32, SRZ ;  /* 0x0000000000207805 */ /* 0x000fe4000001ff00 */
[----:B------:R-:W-:Y:S01]  /*0080*/  CS2R R34, SRZ ;  /* 0x0000000000227805 */ /* 0x000fe2000001ff00 */
[----:B------:R-:W0:Y:S01]  /*0090*/  S2UR UR4, SR_CTAID.X ;  /* 0x00000000000479c3 */ /* 0x000e220000002500 */
[----:B------:R-:W-:Y:S02]  /*00a0*/  CS2R R40, SRZ ;  /* 0x0000000000287805 */ /* 0x000fe4000001ff00 */
[----:B------:R-:W-:Y:S02]  /*00b0*/  CS2R R42, SRZ ;  /* 0x00000000002a7805 */ /* 0x000fe4000001ff00 */
[----:B------:R-:W-:-:S02]  /*00c0*/  CS2R R48, SRZ ;  /* 0x0000000000307805 */ /* 0x000fc4000001ff00 */
[----:B------:R-:W-:Y:S02]  /*00d0*/  CS2R R50, SRZ ;  /* 0x0000000000327805 */ /* 0x000fe4000001ff00 */
[----:B------:R-:W-:Y:S02]  /*00e0*/  CS2R R56, SRZ ;  /* 0x0000000000387805 */ /* 0x000fe4000001ff00 */
[----:B------:R-:W-:Y:S02]  /*00f0*/  CS2R R58, SRZ ;  /* 0x00000000003a7805 */ /* 0x000fe4000001ff00 */
[----:B------:R-:W-:Y:S01]  /*0100*/  CS2R R64, SRZ ;  /* 0x0000000000407805 */ /* 0x000fe2000001ff00 */
[----:B------:R-:W3:Y:S01]  /*0110*/  S2UR UR12, SR_CgaCtaId ;  /* 0x00000000000c79c3 */ /* 0x000ee20000008800 */
[----:B------:R-:W-:Y:S02]  /*0120*/  CS2R R66, SRZ ;  /* 0x0000000000427805 */ /* 0x000fe4000001ff00 */
[----:B------:R-:W-:-:S02]  /*0130*/  CS2R R72, SRZ ;  /* 0x0000000000487805 */ /* 0x000fc4000001ff00 */
[----:B------:R-:W-:Y:S02]  /*0140*/  CS2R R74, SRZ ;  /* 0x00000000004a7805 */ /* 0x000fe4000001ff00 */
[----:B------:R-:W-:Y:S02]  /*0150*/  CS2R R80, SRZ ;  /* 0x0000000000507805 */ /* 0x000fe4000001ff00 */
[----:B------:R-:W-:Y:S01]  /*0160*/  CS2R R82, SRZ ;  /* 0x0000000000527805 */ /* 0x000fe2000001ff00 */
[----:B-1----:R-:W-:-:S05]  /*0170*/  VIADD R0, R77, 0x1ff ;  /* 0x000001ff4d007836 */ /* 0x002fca0000000000 */
[----:B------:R-:W-:Y:S02]  /*0180*/  SHF.R.S32.HI R3, RZ, 0x1f, R0 ;  /* 0x0000001fff037819 */ /* 0x000fe40000011400 */
[----:B0-----:R-:W-:Y:S01]  /*0190*/  I2FP.F32.U32 R5, UR4 ;  /* 0x0000000400057c45 */ /* 0x001fe20008201000 */
[----:B------:R-:W-:Y:S01]  /*01a0*/  ULDC UR4, c[0x0][0x150] ;  /* 0x0000540000047ab9 */ /* 0x000fe20000000800 */
[----:B------:R-:W-:-:S03]  /*01b0*/  LEA.HI R3, R3, R0, RZ, 0x9 ;  /* 0x0000000003037211 */ /* 0x000fc600078f48ff */
[----:B------:R-:W-:Y:S01]  /*01c0*/  FMUL R5, R5, UR4 ;  /* 0x0000000405057c20 */ /* 0x000fe20008400000 */
[----:B------:R-:W-:-:S05]  /*01d0*/  SHF.R.S32.HI R3, RZ, 0x9, R3 ;  /* 0x00000009ff037819 */ /* 0x000fca0000011403 */
[----:B------:R-:W-:Y:S01]  /*01e0*/  IMAD.SHL.U32 R4, R3, 0x8, RZ ;  /* 0x0000000803047824 */ /* 0x000fe200078e00ff */
[----:B------:R-:W0:Y:S04]  /*01f0*/  F2I.U32.TRUNC.NTZ R5, R5 ;  /* 0x0000000500057305 */ /* 0x000e28000020f000 */
[----:B------:R-:W-:-:S04]  /*0200*/  IABS R7, R4 ;  /* 0x0000000400077213 */ /* 0x000fc80000000000 */
[----:B------:R-:W1:Y:S01]  /*0210*/  I2F.RP R0, R7 ;  /* 0x0000000700007306 */ /* 0x000e620000209400 */
[----:B0-----:R-:W-:-:S07]  /*0220*/  IABS R11, R5 ;  /* 0x00000005000b7213 */ /* 0x001fce0000000000 */
[----:B-1----:R-:W0:Y:S02]  /*0230*/  MUFU.RCP R0, R0 ;  /* 0x0000000000007308 */ /* 0x002e240000001000 */
[----:B0-----:R-:W-:Y:S01]  /*0240*/  VIADD R2, R0, 0xffffffe ;  /* 0x0ffffffe00027836 */ /* 0x001fe20000000000 */
[----:B------:R-:W-:-:S05]  /*0250*/  IABS R0, R4 ;  /* 0x0000000400007213 */ /* 0x000fca0000000000 */
[----:B------:R0:W1:Y:S01]  /*0260*/  F2I.FTZ.U32.TRUNC.NTZ R3, R2 ;  /* 0x0000000200037305 */ /* 0x000062000021f000 */
[----:B------:R-:W-:Y:S02]  /*0270*/  IMAD.MOV R0, RZ, RZ, -R0 ;  /* 0x000000ffff007224 */ /* 0x000fe400078e0a00 */
[----:B0-----:R-:W-:Y:S02]  /*0280*/  IMAD.MOV.U32 R2, RZ, RZ, RZ ;  /* 0x000000ffff027224 */ /* 0x001fe400078e00ff */
[----:B-1----:R-:W-:-:S04]  /*0290*/  IMAD.MOV R6, RZ, RZ, -R3 ;  /* 0x000000ffff067224 */ /* 0x002fc800078e0a03 */
[----:B------:R-:W-:-:S04]  /*02a0*/  IMAD R9, R6, R7, RZ ;  /* 0x0000000706097224 */ /* 0x000fc800078e02ff */
[----:B------:R-:W-:-:S06]  /*02b0*/  IMAD.HI.U32 R2, R3, R9, R2 ;  /* 0x0000000903027227 */ /* 0x000fcc00078e0002 */
[----:B------:R-:W-:-:S04]  /*02c0*/  IMAD.HI.U32 R2, R2, R11, RZ ;  /* 0x0000000b02027227 */ /* 0x000fc800078e00ff */
[----:B------:R-:W-:-:S05]  /*02d0*/  IMAD R0, R2, R0, R11 ;  /* 0x0000000002007224 */ /* 0x000fca00078e020b */
[----:B------:R-:W-:-:S13]  /*02e0*/  ISETP.GT.U32.AND P1, PT, R7, R0, PT ;  /* 0x000000000700720c */ /* 0x000fda0003f24070 */
[----:B------:R-:W-:Y:S02]  /*02f0*/  @!P1 IMAD.IADD R0, R0, 0x1, -R7 ;  /* 0x0000000100009824 */ /* 0x000fe400078e0a07 */
[----:B------:R-:W-:Y:S01]  /*0300*/  @!P1 VIADD R2, R2, 0x1 ;  /* 0x0000000102029836 */ /* 0x000fe20000000000 */
[----:B------:R-:W-:Y:S02]  /*0310*/  ISETP.NE.AND P1, PT, R4, RZ, PT ;  /* 0x000000ff0400720c */ /* 0x000fe40003f25270 */
[----:B------:R-:W-:Y:S02]  /*0320*/  ISETP.GE.U32.AND P0, PT, R0, R7, PT ;  /* 0x000000070000720c */ /* 0x000fe40003f06070 */
[----:B------:R-:W-:-:S04]  /*0330*/  LOP3.LUT R0, R5, R4, RZ, 0x3c, !PT ;  /* 0x0000000405007212 */ /* 0x000fc800078e3cff */
[----:B------:R-:W-:Y:S01]  /*0340*/  ISETP.GE.AND P2, PT, R0, RZ, PT ;  /* 0x000000ff0000720c */ /* 0x000fe20003f46270 */
[----:B------:R-:W-:-:S05]  /*0350*/  VIADD R0, R76, 0x3f ;  /* 0x0000003f4c007836 */ /* 0x000fca0000000000 */
[----:B------:R-:W-:Y:S01]  /*0360*/  SHF.R.S32.HI R3, RZ, 0x1f, R0 ;  /* 0x0000001fff037819 */ /* 0x000fe20000011400 */
[----:B------:R-:W-:-:S03]  /*0370*/  @P0 VIADD R2, R2, 0x1 ;  /* 0x0000000102020836 */ /* 0x000fc60000000000 */
[----:B------:R-:W-:-:S03]  /*0380*/  LEA.HI R3, R3, R0, RZ, 0x6 ;  /* 0x0000000003037211 */ /* 0x000fc600078f30ff */
[----:B------:R-:W-:Y:S01]  /*0390*/  @!P2 IMAD.MOV R2, RZ, RZ, -R2 ;  /* 0x000000ffff02a224 */ /* 0x000fe200078e0a02 */
[----:B------:R-:W-:-:S05]  /*03a0*/  @!P1 LOP3.LUT R2, RZ, R4, RZ, 0x33, !PT ;  /* 0x00000004ff029212 */ /* 0x000fca00078e33ff */
[----:B------:R-:W-:Y:S02]  /*03b0*/  IMAD.SHL.U32 R6, R2, 0x8, RZ ;  /* 0x0000000802067824 */ /* 0x000fe400078e00ff */
[----:B------:R-:W-:-:S03]  /*03c0*/  IMAD.MOV R2, RZ, RZ, -R2 ;  /* 0x000000ffff027224 */ /* 0x000fc600078e0a02 */
[----:B------:R-:W-:Y:S01]  /*03d0*/  LEA.HI.SX32 R3, R3, -R6, 0x1a ;  /* 0x8000000603037211 */ /* 0x000fe200078fd2ff */
[----:B------:R-:W-:-:S03]  /*03e0*/  IMAD R11, R4, R2, R5 ;  /* 0x00000002040b7224 */ /* 0x000fc600078e0205 */
[----:B------:R-:W-:-:S04]  /*03f0*/  VIMNMX R8, R3, 0x8, PT ;  /* 0x0000000803087848 */ /* 0x000fc80003fe0100 */
[-C--:B------:R-:W-:Y:S02]  /*0400*/  IABS R7, R8.reuse ;  /* 0x0000000800077213 */ /* 0x080fe40000000000 */
[----:B------:R-:W-:Y:S02]  /*0410*/  IABS R4, R8 ;  /* 0x0000000800047213 */ /* 0x000fe40000000000 */
[----:B------:R-:W0:Y:S01]  /*0420*/  I2F.RP R0, R7 ;  /* 0x0000000700007306 */ /* 0x000e220000209400 */
[C---:B------:R-:W-:Y:S02]  /*0430*/  R2UR UR5, R8.reuse ;  /* 0x00000000080572ca */ /* 0x040fe400000e0000 */
[----:B------:R-:W-:-:S11]  /*0440*/  R2UR UR6, R8 ;  /* 0x00000000080672ca */ /* 0x000fd600000e0000 */
[----:B------:R-:W-:Y:S01]  /*0450*/  UISETP.NE.AND UP0, UPT, UR5, URZ, UPT ;  /* 0x0000003f0500728c */ /* 0x000fe2000bf05270 */
[----:B0-----:R-:W0:Y:S02]  /*0460*/  MUFU.RCP R0, R0 ;  /* 0x0000000000007308 */ /* 0x001e240000001000 */
[----:B0-----:R-:W-:Y:S02]  /*0470*/  VIADD R3, R0, 0xffffffe ;  /* 0x0ffffffe00037836 */ /* 0x001fe40000000000 */
[----:B------:R-:W-:-:S04]  /*0480*/  IMAD.MOV R0, RZ, RZ, -R4 ;  /* 0x000000ffff007224 */ /* 0x000fc800078e0a04 */
[----:B------:R-:W0:Y:S02]  /*0490*/  F2I.FTZ.U32.TRUNC.NTZ R3, R3 ;  /* 0x0000000300037305 */ /* 0x000e24000021f000 */
[----:B0-----:R-:W-:-:S04]  /*04a0*/  IMAD.MOV R9, RZ, RZ, -R3 ;  /* 0x000000ffff097224 */ /* 0x001fc800078e0a03 */
[----:B------:R-:W-:Y:S01]  /*04b0*/  IMAD.MOV.U32 R2, RZ, RZ, R9 ;  /* 0x000000ffff027224 */ /* 0x000fe200078e0009 */
[----:B------:R-:W-:-:S03]  /*04c0*/  IABS R9, R11 ;  /* 0x0000000b00097213 */ /* 0x000fc60000000000 */
[----:B------:R-:W-:Y:S02]  /*04d0*/  IMAD R5, R2, R7, RZ ;  /* 0x0000000702057224 */ /* 0x000fe400078e02ff */
[----:B------:R-:W-:-:S04]  /*04e0*/  IMAD.MOV.U32 R2, RZ, RZ, RZ ;  /* 0x000000ffff027224 */ /* 0x000fc800078e00ff */
[----:B------:R-:W-:Y:S01]  /*04f0*/  IMAD.HI.U32 R2, R3, R5, R2 ;  /* 0x0000000503027227 */ /* 0x000fe200078e0002 */
[----:B--2---:R-:W-:-:S05]  /*0500*/  LOP3.LUT R3, R95, 0x3f, RZ, 0xc0, !PT ;  /* 0x0000003f5f037812 */ /* 0x004fca00078ec0ff */
[----:B------:R-:W-:-:S04]  /*0510*/  IMAD.HI.U32 R2, R2, R9, RZ ;  /* 0x0000000902027227 */ /* 0x000fc800078e00ff */
[----:B------:R-:W-:-:S05]  /*0520*/  IMAD R0, R2, R0, R9 ;  /* 0x0000000002007224 */ /* 0x000fca00078e0209 */
[----:B------:R-:W-:-:S13]  /*0530*/  ISETP.GT.U32.AND P1, PT, R7, R0, PT ;  /* 0x000000000700720c */ /* 0x000fda0003f24070 */
[----:B------:R-:W-:Y:S02]  /*0540*/  @!P1 IMAD.IADD R0, R0, 0x1, -R7 ;  /* 0x0000000100009824 */ /* 0x000fe400078e0a07 */
[----:B------:R-:W-:-:S03]  /*0550*/  @!P1 VIADD R2, R2, 0x1 ;  /* 0x0000000102029836 */ /* 0x000fc60000000000 */
[----:B------:R-:W-:Y:S02]  /*0560*/  ISETP.GE.U32.AND P0, PT, R0, R7, PT ;  /* 0x000000070000720c */ /* 0x000fe40003f06070 */
[----:B------:R-:W-:-:S04]  /*0570*/  LOP3.LUT R0, R11, R8, RZ, 0x3c, !PT ;  /* 0x000000080b007212 */ /* 0x000fc800078e3cff */
[----:B------:R-:W-:-:S07]  /*0580*/  ISETP.GE.AND P2, PT, R0, RZ, PT ;  /* 0x000000ff0000720c */ /* 0x000fce0003f46270 */
[----:B------:R-:W-:-:S06]  /*0590*/  @P0 VIADD R2, R2, 0x1 ;  /* 0x0000000102020836 */ /* 0x000fcc0000000000 */
[----:B------:R-:W-:-:S05]  /*05a0*/  @!P2 IMAD.MOV R2, RZ, RZ, -R2 ;  /* 0x000000ffff02a224 */ /* 0x000fca00078e0a02 */
[----:B------:R-:W-:Y:S02]  /*05b0*/  R2UR UR4, R2 ;  /* 0x00000000020472ca */ /* 0x000fe400000e0000 */
[----:B------:R-:W0:Y:S07]  /*05c0*/  LDC R2, c[0x0][0x230] ;  /* 0x00008c00ff027b82 */ /* 0x000e2e0000000800 */
[----:B------:R-:W-:-:S03]  /*05d0*/  @!UP0 ULOP3.LUT UR4, URZ, UR6, URZ, 0x33, !UPT ;  /* 0x000000063f048292 */ /* 0x000fc6000f8e333f */
[----:B------:R-:W-:Y:S01]  /*05e0*/  UMOV UR6, 0x400 ;  /* 0x0000040000067882 */ /* 0x000fe20000000000 */
[----:B------:R-:W-:-:S06]  /*05f0*/  UIADD3 UR5, -UR4, URZ, URZ ;  /* 0x0000003f04057290 */ /* 0x000fcc000fffe13f */
[----:B------:R-:W-:Y:S01]  /*0600*/  IMAD R0, R8, UR5, R11 ;  /* 0x0000000508007c24 */ /* 0x000fe2000f8e020b */
[----:B---3--:R-:W-:Y:S02]  /*0610*/  USHF.L.U32 UR5, UR12, 0x7, URZ ;  /* 0x000000070c057899 */ /* 0x008fe4000800063f */
[----:B------:R-:W-:Y:S01]  /*0620*/  ULEA UR12, UR12, UR6, 0x18 ;  /* 0x000000060c0c7291 */ /* 0x000fe2000f8ec03f */
[----:B------:R-:W-:Y:S01]  /*0630*/  IMAD.IADD R4, R6, 0x1, R0 ;  /* 0x0000000106047824 */ /* 0x000fe200078e0200 */
[----:B------:R-:W-:Y:S01]  /*0640*/  ULOP3.LUT UR5, UR5, 0x180, URZ, 0xc0, !UPT ;  /* 0x0000018005057892 */ /* 0x000fe2000f8ec03f */
[----:B------:R-:W-:Y:S01]  /*0650*/  SHF.R.U32.HI R0, RZ, 0x6, R95 ;  /* 0x00000006ff007819 */ /* 0x000fe2000001165f */
[----:B0-----:R-:W-:Y:S02]  /*0660*/  VIADD R2, R2, 0x3f ;  /* 0x0000003f02027836 */ /* 0x001fe40000000000 */
[----:B------:R-:W-:Y:S01]  /*0670*/  ULEA UR5, UR4, UR5, 0x9 ;  /* 0x0000000504057291 */ /* 0x000fe2000f8e483f */
[----:B------:R-:W-:Y:S01]  /*0680*/  SGXT.U32 R0, R0, 0x1 ;  /* 0x000000010000781a */ /* 0x000fe20000000000 */
[----:B------:R-:W-:Y:S01]  /*0690*/  IMAD R173, R4, 0x40, R3 ;  /* 0x0000004004ad7824 */ /* 0x000fe200078e0203 */
[----:B------:R-:W-:-:S03]  /*06a0*/  ISETP.GE.AND P0, PT, R2, 0x40, PT ;  /* 0x000000400200780c */ /* 0x000fc60003f06270 */
[----:B------:R-:W-:-:S04]  /*06b0*/  LOP3.LUT R220, R0, UR5, RZ, 0xfc, !PT ;  /* 0x0000000500dc7c12 */ /* 0x000fc8000f8efcff */
[C---:B------:R-:W-:Y:S02]  /*06c0*/  LOP3.LUT R19, R220.reuse, 0x2, RZ, 0xfc, !PT ;  /* 0x00000002dc137812 */ /* 0x040fe400078efcff */
[C---:B------:R-:W-:Y:S02]  /*06d0*/  LOP3.LUT R21, R220.reuse, 0x4, RZ, 0xfc, !PT ;  /* 0x00000004dc157812 */ /* 0x040fe400078efcff */
[C---:B------:R-:W-:Y:S01]  /*06e0*/  LOP3.LUT R23, R220.reuse, 0x6, RZ, 0xfc, !PT ;  /* 0x00000006dc177812 */ /* 0x040fe200078efcff */
[----:B------:R0:W-:Y:S01]  /*06f0*/  STL [R1+0x12c], R19 ;  /* 0x00012c1301007387 */ /* 0x0001e20000100800 */
[C---:B------:R-:W-:Y:S02]  /*0700*/  LOP3.LUT R89, R220.reuse, 0x8, RZ, 0xfc, !PT ;  /* 0x00000008dc597812 */ /* 0x040fe400078efcff */
[C---:B------:R-:W-:Y:S01]  /*0710*/  LOP3.LUT R91, R220.reuse, 0xa, RZ, 0xfc, !PT ;  /* 0x0000000adc5b7812 */ /* 0x040fe200078efcff */
[----:B------:R0:W-:Y:S01]  /*0720*/  STL [R1+0x128], R21 ;  /* 0x0001281501007387 */ /* 0x0001e20000100800 */
[----:B------:R-:W-:-:S02]  /*0730*/  LOP3.LUT R93, R220, 0xc, RZ, 0xfc, !PT ;  /* 0x0000000cdc5d7812 */ /* 0x000fc400078efcff */
[C---:B------:R-:W-:Y:S01]  /*0740*/  LOP3.LUT R97, R220.reuse, 0xe, RZ, 0xfc, !PT ;  /* 0x0000000edc617812 */ /* 0x040fe200078efcff */
[----:B------:R0:W-:Y:S01]  /*0750*/  STL [R1+0x124], R23 ;  /* 0x0001241701007387 */ /* 0x0001e20000100800 */
        /* <DEDUP_REMOVED lines=82> */
[----:B------:R-:W-:Y:S01]  /*0c80*/  LOP3.LUT R172, R220, 0x7e, RZ, 0xfc, !PT ;  /* 0x0000007edcac7812 */ /* 0x000fe200078efcff */
[----:B------:R0:W-:Y:S04]  /*0c90*/  STL [R1+0xd0], R140 ;  /* 0x0000d08c01007387 */ /* 0x0001e80000100800 */
        /* <DEDUP_REMOVED lines=32> */
[----:B------:R0:W-:Y:S01]  /*0ea0*/  STL [R1+0x4c], R173 ;  /* 0x00004cad01007387 */ /* 0x0001e20000100800 */
[----:B------:R-:W-:Y:S05]  /*0eb0*/  @!P0 BRA `(.L_x_0) ;  /* 0x0000008400388947 */ /* 0x000fea0003800000 */
[----:B------:R-:W-:Y:S01]  /*0ec0*/  IABS R5, R77 ;  /* 0x0000004d00057213 */ /* 0x000fe20000000000 */
[----:B------:R-:W-:Y:S01]  /*0ed0*/  ULDC UR4, c[0x0][0x234] ;  /* 0x00008d0000047ab9 */ /* 0x000fe20000000800 */
[----:B------:R-:W-:Y:S01]  /*0ee0*/  IABS R4, R76 ;  /* 0x0000004c00047213 */ /* 0x000fe20000000000 */
[----:B------:R-:W-:Y:S01]  /*0ef0*/  ULDC.64 UR10, c[0x0][0x218] ;  /* 0x00008600000a7ab9 */ /* 0x000fe20000000a00 */
[----:B------:R-:W1:Y:S01]  /*0f00*/  I2F.RP R10, R5 ;  /* 0x00000005000a7306 */ /* 0x000e620000209400 */
[----:B------:R-:W-:Y:S01]  /*0f10*/  IABS R12, R172 ;  /* 0x000000ac000c7213 */ /* 0x000fe20000000000 */
[----:B------:R-:W-:Y:S01]  /*0f20*/  UIADD3 UR6, UR12, 0x4000, URZ ;  /* 0x000040000c067890 */ /* 0x000fe2000fffe03f */
[----:B------:R-:W-:Y:S01]  /*0f30*/  IABS R15, R170 ;  /* 0x000000aa000f7213 */ /* 0x000fe20000000000 */
[----:B------:R-:W-:Y:S01]  /*0f40*/  USHF.R.U32.HI UR7, URZ, 0x4, UR12 ;  /* 0x000000043f077899 */ /* 0x000fe2000801160c */
[----:B------:R-:W-:Y:S01]  /*0f50*/  IABS R18, R167 ;  /* 0x000000a700127213 */ /* 0x000fe20000000000 */
[----:B------:R-:W-:Y:S01]  /*0f60*/  USHF.R.U32.HI UR13, URZ, 0x4, UR6 ;  /* 0x000000043f0d7899 */ /* 0x000fe20008011606 */
[----:B------:R-:W-:Y:S01]  /*0f70*/  IABS R22, R165 ;  /* 0x000000a500167213 */ /* 0x000fe20000000000 */
[----:B------:R-:W2:Y:S01]  /*0f80*/  I2F.RP R11, R4 ;  /* 0x00000004000b7306 */ /* 0x000ea20000209400 */
[----:B------:R-:W-:Y:S01]  /*0f90*/  IABS R24, R164 ;  /* 0x000000a400187213 */ /* 0x000fe20000000000 */
[----:B------:R-:W-:Y:S01]  /*0fa0*/  ULDC UR8, c[0x0][0x23c] ;  /* 0x00008f0000087ab9 */ /* 0x000fe20000000800 */
[----:B------:R-:W-:Y:S01]  /*0fb0*/  IABS R28, R162 ;  /* 0x000000a2001c7213 */ /* 0x000fe20000000000 */
[----:B------:R-:W-:Y:S01]  /*0fc0*/  IMAD R3, R3, UR8, RZ ;  /* 0x0000000803037c24 */ /* 0x000fe2000f8e02ff */
[----:B------:R-:W-:Y:S01]  /*0fd0*/  IABS R32, R160 ;  /* 0x000000a000207213 */ /* 0x000fe20000000000 */
[----:B------:R-:W-:Y:S01]  /*0fe0*/  USGXT.U32 UR6, UR7, 0xe ;  /* 0x0000000e0706789a */ /* 0x000fe20008000000 */
[----:B------:R-:W-:Y:S01]  /*0ff0*/  IABS R34, R159 ;  /* 0x0000009f00227213 */ /* 0x000fe20000000000 */
[----:B-1----:R-:W1:Y:S01]  /*1000*/  MUFU.RCP R10, R10 ;  /* 0x0000000a000a7308 */ /* 0x002e620000001000 */
[----:B------:R-:W-:Y:S01]  /*1010*/  IABS R38, R157 ;  /* 0x0000009d00267213 */ /* 0x000fe20000000000 */
[----:B------:R-:W-:Y:S01]  /*1020*/  USGXT.U32 UR13, UR13, 0xe ;  /* 0x0000000e0d0d789a */ /* 0x000fe20008000000 */
[----:B------:R-:W-:Y:S01]  /*1030*/  IABS R42, R155 ;  /* 0x0000009b002a7213 */ /* 0x000fe20000000000 */
[----:B------:R-:W-:Y:S01]  /*1040*/  ULDC UR17, c[0x0][0x238] ;  /* 0x00008e0000117ab9 */ /* 0x000fe20000000800 */
[----:B------:R-:W-:Y:S01]  /*1050*/  IABS R44, R154 ;  /* 0x0000009a002c7213 */ /* 0x000fe20000000000 */
[----:B------:R-:W-:Y:S01]  /*1060*/  UIADD3 UR8, UP0, UR13, 0x80, URZ ;  /* 0x000000800d087890 */ /* 0x000fe2000ff1e03f */
[----:B------:R-:W-:Y:S01]  /*1070*/  IABS R48, R152 ;  /* 0x0000009800307213 */ /* 0x000fe20000000000 */
[----:B--2---:R-:W2:Y:S01]  /*1080*/  MUFU.RCP R11, R11 ;  /* 0x0000000b000b7308 */ /* 0x004ea20000001000 */
[----:B------:R-:W-:Y:S01]  /*1090*/  IABS R52, R150 ;  /* 0x0000009600347213 */ /* 0x000fe20000000000 */
[----:B------:R-:W-:Y:S01]  /*10a0*/  ULDC UR16, c[0x0][0x230] ;  /* 0x00008c0000107ab9 */ /* 0x000fe20000000800 */
[----:B------:R-:W-:-:S02]  /*10b0*/  IABS R54, R149 ;  /* 0x0000009500367213 */ /* 0x000fc40000000000 */
[----:B------:R-:W-:Y:S02]  /*10c0*/  IABS R58, R147 ;  /* 0x00000093003a7213 */ /* 0x000fe40000000000 */
[----:B------:R-:W-:Y:S01]  /*10d0*/  IABS R62, R145 ;  /* 0x00000091003e7213 */ /* 0x000fe20000000000 */
[----:B-1----:R-:W-:Y:S01]  /*10e0*/  VIADD R7, R10, 0xffffffe ;  /* 0x0ffffffe0a077836 */ /* 0x002fe20000000000 */
[----:B------:R-:W-:Y:S02]  /*10f0*/  IABS R64, R144 ;  /* 0x0000009000407213 */ /* 0x000fe40000000000 */
[----:B------:R-:W-:Y:S02]  /*1100*/  IABS R68, R142 ;  /* 0x0000008e00447213 */ /* 0x000fe40000000000 */
[----:B------:R-:W-:Y:S01]  /*1110*/  IABS R72, R140 ;  /* 0x0000008c00487213 */ /* 0x000fe20000000000 */
[----:B------:R-:W1:Y:S01]  /*1120*/  F2I.FTZ.U32.TRUNC.NTZ R7, R7 ;  /* 0x0000000700077305 */ /* 0x000e62000021f000 */
[----:B------:R-:W-:Y:S01]  /*1130*/  IABS R74, R139 ;  /* 0x0000008b004a7213 */ /* 0x000fe20000000000 */
[----:B--2---:R-:W-:Y:S01]  /*1140*/  VIADD R8, R11, 0xffffffe ;  /* 0x0ffffffe0b087836 */ /* 0x004fe20000000000 */
[----:B------:R-:W-:-:S02]  /*1150*/  IABS R80, R137 ;  /* 0x0000008900507213 */ /* 0x000fc40000000000 */
[----:B------:R-:W-:Y:S02]  /*1160*/  IABS R84, R135 ;  /* 0x0000008700547213 */ /* 0x000fe40000000000 */
[----:B------:R-:W-:Y:S01]  /*1170*/  IABS R86, R133 ;  /* 0x0000008500567213 */ /* 0x000fe20000000000 */
[----:B------:R2:W3:Y:S01]  /*1180*/  F2I.FTZ.U32.TRUNC.NTZ R9, R8 ;  /* 0x0000000800097305 */ /* 0x0004e2000021f000 */
[----:B------:R-:W-:Y:S02]  /*1190*/  IABS R90, R129 ;  /* 0x00000081005a7213 */ /* 0x000fe40000000000 */
[----:B------:R-:W-:Y:S02]  /*11a0*/  IABS R94, R125 ;  /* 0x0000007d005e7213 */ /* 0x000fe40000000000 */
[----:B------:R-:W-:Y:S01]  /*11b0*/  IABS R96, R123 ;  /* 0x0000007b00607213 */ /* 0x000fe20000000000 */
[----:B-1----:R-:W-:Y:S01]  /*11c0*/  IMAD.MOV R6, RZ, RZ, -R7 ;  /* 0x000000ffff067224 */ /* 0x002fe200078e0a07 */
[----:B------:R-:W-:Y:S01]  /*11d0*/  IABS R100, R119 ;  /* 0x0000007700647213 */ /* 0x000fe20000000000 */
[----:B--2---:R-:W-:Y:S01]  /*11e0*/  IMAD.MOV.U32 R8, RZ, RZ, RZ ;  /* 0x000000ffff087224 */ /* 0x004fe200078e00ff */
[----:B------:R-:W-:Y:S01]  /*11f0*/  IABS R104, R115 ;  /* 0x0000007300687213 */ /* 0x000fe20000000000 */
[----:B------:R-:W-:Y:S01]  /*1200*/  IMAD R13, R6, R5, RZ ;  /* 0x00000005060d7224 */ /* 0x000fe200078e02ff */
[----:B------:R-:W-:Y:S01]  /*1210*/  IABS R106, R113 ;  /* 0x00000071006a7213 */ /* 0x000fe20000000000 */
[----:B------:R-:W-:Y:S01]  /*1220*/  IMAD.MOV.U32 R6, RZ, RZ, RZ ;  /* 0x000000ffff067224 */ /* 0x000fe200078e00ff */
[----:B------:R-:W-:Y:S01]  /*1230*/  IABS R110, R109 ;  /* 0x0000006d006e7213 */ /* 0x000fe20000000000 */
[----:B---3--:R-:W-:Y:S01]  /*1240*/  IMAD.MOV R14, RZ, RZ, -R9 ;  /* 0x000000ffff0e7224 */ /* 0x008fe200078e0a09 */
[----:B------:R-:W-:Y:S01]  /*1250*/  IABS R114, R105 ;  /* 0x0000006900727213 */ /* 0x000fe20000000000 */
[----:B------:R-:W-:Y:S01]  /*1260*/  IMAD.HI.U32 R6, R7, R13, R6 ;  /* 0x0000000d07067227 */ /* 0x000fe200078e0006 */
[----:B------:R-:W-:-:S02]  /*1270*/  IABS R13, R171 ;  /* 0x000000ab000d7213 */ /* 0x000fc40000000000 */
[----:B------:R-:W-:Y:S01]  /*1280*/  IABS R116, R103 ;  /* 0x0000006700747213 */ /* 0x000fe20000000000 */
[----:B------:R-:W-:Y:S01]  /*1290*/  IMAD.MOV.U32 R7, RZ, RZ, R14 ;  /* 0x000000ffff077224 */ /* 0x000fe200078e000e */
[----:B------:R-:W-:Y:S01]  /*12a0*/  IABS R134, R220 ;  /* 0x000000dc00867213 */ /* 0x000fe20000000000 */
[C---:B------:R-:W-:Y:S01]  /*12b0*/  IMAD.HI.U32 R10, R6.reuse, R12, RZ ;  /* 0x0000000c060a7227 */ /* 0x040fe200078e00ff */
[----:B------:R-:W-:Y:S02]  /*12c0*/  IABS R17, R168 ;  /* 0x000000a800117213 */ /* 0x000fe40000000000 */
[----:B------:R-:W-:Y:S01]  /*12d0*/  IABS R20, R166 ;  /* 0x000000a600147213 */ /* 0x000fe20000000000 */
[----:B------:R-:W-:Y:S01]  /*12e0*/  IMAD R7, R7, R4, RZ ;  /* 0x0000000407077224 */ /* 0x000fe200078e02ff */
[----:B------:R-:W-:Y:S01]  /*12f0*/  IABS R26, R163 ;  /* 0x000000a3001a7213 */ /* 0x000fe20000000000 */
[----:B------:R-:W-:Y:S01]  /*1300*/  IMAD.HI.U32 R11, R6, R13, RZ ;  /* 0x0000000d060b7227 */ /* 0x000fe200078e00ff */
[----:B------:R-:W-:-:S02]  /*1310*/  IABS R30, R161 ;  /* 0x000000a1001e7213 */ /* 0x000fc40000000000 */
[----:B------:R-:W-:Y:S01]  /*1320*/  IABS R36, R158 ;  /* 0x0000009e00247213 */ /* 0x000fe20000000000 */
[----:B------:R-:W-:Y:S01]  /*1330*/  IMAD.HI.U32 R7, R9, R7, R8 ;  /* 0x0000000709077227 */ /* 0x000fe200078e0008 */
[----:B------:R-:W-:Y:S02]  /*1340*/  IABS R9, R169 ;  /* 0x000000a900097213 */ /* 0x000fe40000000000 */
[----:B------:R-:W-:Y:S01]  /*1350*/  IABS R40, R156 ;  /* 0x0000009c00287213 */ /* 0x000fe20000000000 */
[C---:B------:R-:W-:Y:S01]  /*1360*/  IMAD.HI.U32 R8, R6.reuse, R15, RZ ;  /* 0x0000000f06087227 */ /* 0x040fe200078e00ff */
[----:B------:R-:W-:Y:S02]  /*1370*/  IABS R46, R153 ;  /* 0x00000099002e7213 */ /* 0x000fe40000000000 */
[----:B------:R-:W-:Y:S01]  /*1380*/  IABS R50, R151 ;  /* 0x0000009700327213 */ /* 0x000fe20000000000 */
[----:B------:R-:W-:Y:S01]  /*1390*/  IMAD.MOV R10, RZ, RZ, -R10 ;  /* 0x000000ffff0a7224 */ /* 0x000fe200078e0a0a */
[----:B------:R-:W-:Y:S01]  /*13a0*/  IABS R56, R148 ;  /* 0x0000009400387213 */ /* 0x000fe20000000000 */
[----:B------:R-:W-:Y:S01]  /*13b0*/  IMAD.MOV R14, RZ, RZ, -R11 ;  /* 0x000000ffff0e7224 */ /* 0x000fe200078e0a0b */
[----:B------:R-:W-:Y:S01]  /*13c0*/  IABS R60, R146 ;  /* 0x00000092003c7213 */ /* 0x000fe20000000000 */
[----:B------:R-:W-:Y:S01]  /*13d0*/  IMAD.MOV R16, RZ, RZ, -R8 ;  /* 0x000000ffff107224 */ /* 0x000fe200078e0a08 */
[----:B------:R-:W-:Y:S01]  /*13e0*/  IABS R66, R143 ;  /* 0x0000008f00427213 */ /* 0x000fe20000000000 */
[C---:B------:R-:W-:Y:S01]  /*13f0*/  IMAD R8, R5.reuse, R10, R12 ;  /* 0x0000000a05087224 */ /* 0x040fe200078e020c */
[----:B------:R-:W-:Y:S01]  /*1400*/  IABS R70, R141 ;  /* 0x0000008d00467213 */ /* 0x000fe20000000000 */
[C---:B------:R-:W-:Y:S01]  /*1410*/  IMAD R10, R5.reuse, R14, R13 ;  /* 0x0000000e050a7224 */ /* 0x040fe200078e020d */
[----:B------:R-:W-:Y:S01]  /*1420*/  IABS R78, R138 ;  /* 0x0000008a004e7213 */ /* 0x000fe20000000000 */
[----:B------:R-:W-:Y:S01]  /*1430*/  IMAD.MOV.U32 R14, RZ, RZ, R9 ;  /* 0x000000ffff0e7224 */ /* 0x000fe200078e0009 */
[C---:B------:R-:W-:Y:S01]  /*1440*/  ISETP.GT.U32.AND P0, PT, R5.reuse, R8, PT ;  /* 0x000000080500720c */ /* 0x040fe20003f04070 */
[----:B------:R-:W-:Y:S01]  /*1450*/  IMAD.HI.U32 R11, R6, R17, RZ ;  /* 0x00000011060b7227 */ /* 0x000fe200078e00ff */
[----:B------:R-:W-:-:S02]  /*1460*/  ISETP.GT.U32.AND P3, PT, R5, R10, PT ;  /* 0x0000000a0500720c */ /* 0x000fc40003f64070 */
[----:B------:R-:W-:Y:S01]  /*1470*/  IABS R82, R136 ;  /* 0x0000008800527213 */ /* 0x000fe20000000000 */
[C---:B------:R-:W-:Y:S01]  /*1480*/  IMAD.HI.U32 R9, R6.reuse, R14, RZ ;  /* 0x0000000e06097227 */ /* 0x040fe200078e00ff */
[----:B------:R-:W-:Y:S02]  /*1490*/  IABS R88, R131 ;  /* 0x0000008300587213 */ /* 0x000fe40000000000 */
[----:B------:R-:W-:Y:S01]  /*14a0*/  IABS R92, R127 ;  /* 0x0000007f005c7213 */ /* 0x000fe20000000000 */
[----:B------:R-:W-:Y:S01]  /*14b0*/  IMAD.MOV R13, RZ, RZ, -R9 ;  /* 0x000000ffff0d7224 */ /* 0x000fe200078e0a09 */
[----:B------:R-:W-:Y:S01]  /*14c0*/  IABS R98, R121 ;  /* 0x0000007900627213 */ /* 0x000fe20000000000 */
[C---:B------:R-:W-:Y:S01]  /*14d0*/  IMAD.HI.U32 R9, R6.reuse, R18, RZ ;  /* 0x0000001206097227 */ /* 0x040fe200078e00ff */
[----:B------:R-:W-:Y:S02]  /*14e0*/  IABS R102, R117 ;  /* 0x0000007500667213 */ /* 0x000fe40000000000 */
[----:B------:R-:W-:Y:S01]  /*14f0*/  IABS R108, R111 ;  /* 0x0000006f006c7213 */ /* 0x000fe20000000000 */
[----:B------:R-:W-:Y:S01]  /*1500*/  IMAD R14, R5, R13, R14 ;  /* 0x0000000d050e7224 */ /* 0x000fe200078e020e */
[----:B------:R-:W-:Y:S01]  /*1510*/  IABS R112, R107 ;  /* 0x0000006b00707213 */ /* 0x000fe20000000000 */
[----:B------:R-:W-:Y:S01]  /*1520*/  IMAD.HI.U32 R13, R6, R22, RZ ;  /* 0x00000016060d7227 */ /* 0x000fe200078e00ff */
[----:B------:R-:W-:-:S02]  /*1530*/  IABS R118, R101 ;  /* 0x0000006500767213 */ /* 0x000fc40000000000 */
[----:B------:R-:W-:Y:S01]  /*1540*/  IABS R122, R97 ;  /* 0x00000061007a7213 */ /* 0x000fe20000000000 */
[----:B------:R-:W-:Y:S01]  /*1550*/  IMAD.MOV R9, RZ, RZ, -R9 ;  /* 0x000000ffff097224 */ /* 0x000fe200078e0a09 */
[----:B------:R-:W-:Y:S01]  /*1560*/  IABS R120, R99 ;  /* 0x0000006300787213 */ /* 0x000fe20000000000 */
[----:B------:R-:W-:Y:S01]  /*1570*/  IMAD.MOV R13, RZ, RZ, -R13 ;  /* 0x000000ffff0d7224 */ /* 0x000fe200078e0a0d */
[----:B------:R-:W-:Y:S01]  /*1580*/  IABS R126, R91 ;  /* 0x0000005b007e7213 */ /* 0x000fe20000000000 */
[C---:B------:R-:W-:Y:S01]  /*1590*/  IMAD R18, R5.reuse, R9, R18 ;  /* 0x0000000905127224 */ /* 0x040fe200078e0212 */
[----:B------:R-:W-:Y:S01]  /*15a0*/  IABS R124, R93 ;  /* 0x0000005d007c7213 */ /* 0x000fe20000000000 */
[C---:B------:R-:W-:Y:S01]  /*15b0*/  IMAD.HI.U32 R9, R6.reuse, R24, RZ ;  /* 0x0000001806097227 */ /* 0x040fe200078e00ff */
[----:B------:R-:W-:Y:S02]  /*15c0*/  IABS R128, R89 ;  /* 0x0000005900807213 */ /* 0x000fe40000000000 */
[C---:B------:R-:W-:Y:S01]  /*15d0*/  ISETP.GT.U32.AND P4, PT, R5.reuse, R18, PT ;  /* 0x000000120500720c */ /* 0x040fe20003f84070 */
[----:B------:R-:W-:Y:S01]  /*15e0*/  IMAD R22, R5, R13, R22 ;  /* 0x0000000d05167224 */ /* 0x000fe200078e0216 */
[----:B------:R-:W-:Y:S01]  /*15f0*/  IABS R130, R23 ;  /* 0x0000001700827213 */ /* 0x000fe20000000000 */
[----:B------:R-:W-:Y:S01]  /*1600*/  IMAD.MOV R13, RZ, RZ, -R9 ;  /* 0x000000ffff0d7224 */ /* 0x000fe200078e0a09 */
[----:B------:R-:W-:Y:S01]  /*1610*/  IABS R132, R21 ;  /* 0x0000001500847213 */ /* 0x000fe20000000000 */
[----:B------:R-:W-:Y:S01]  /*1620*/  IMAD.HI.U32 R9, R6, R28, RZ ;  /* 0x0000001c06097227 */ /* 0x000fe200078e00ff */
[----:B------:R-:W-:-:S02]  /*1630*/  LOP3.LUT R79, R0, 0x3c, RZ, 0xfc, !PT ;  /* 0x0000003c004f7812 */ /* 0x000fc400078efcff */
[C---:B------:R-:W-:Y:S01]  /*1640*/  LOP3.LUT R81, R0.reuse, 0x38, RZ, 0xfc, !PT ;  /* 0x0000003800517812 */ /* 0x040fe200078efcff */
[C---:B------:R-:W-:Y:S01]  /*1650*/  IMAD R24, R5.reuse, R13, R24 ;  /* 0x0000000d05187224 */ /* 0x040fe200078e0218 */
[----:B------:R-:W-:Y:S01]  /*1660*/  LOP3.LUT R83, R0, 0x34, RZ, 0xfc, !PT ;  /* 0x0000003400537812 */ /* 0x000fe200078efcff */
[----:B------:R-:W-:Y:S01]  /*1670*/  IMAD.HI.U32 R13, R6, R32, RZ ;  /* 0x00000020060d7227 */ /* 0x000fe200078e00ff */
[C---:B------:R-:W-:Y:S02]  /*1680*/  LOP3.LUT R85, R0.reuse, 0x30, RZ, 0xfc, !PT ;  /* 0x0000003000557812 */ /* 0x040fe400078efcff */
[----:B------:R-:W-:Y:S01]  /*1690*/  LOP3.LUT R87, R0, 0x2a, RZ, 0xfc, !PT ;  /* 0x0000002a00577812 */ /* 0x000fe200078efcff */
[----:B------:R-:W-:Y:S02]  /*16a0*/  IMAD.MOV R9, RZ, RZ, -R9 ;  /* 0x000000ffff097224 */ /* 0x000fe400078e0a09 */
[----:B------:R-:W-:Y:S02]  /*16b0*/  IMAD.MOV R13, RZ, RZ, -R13 ;  /* 0x000000ffff0d7224 */ /* 0x000fe400078e0a0d */
[----:B------:R-:W-:-:S02]  /*16c0*/  IMAD R28, R5, R9, R28 ;  /* 0x00000009051c7224 */ /* 0x000fc400078e021c */
[----:B------:R-:W-:-:S04]  /*16d0*/  IMAD.HI.U32 R9, R6, R34, RZ ;  /* 0x0000002206097227 */ /* 0x000fc800078e00ff */
[----:B------:R-:W-:Y:S02]  /*16e0*/  IMAD R32, R5, R13, R32 ;  /* 0x0000000d05207224 */ /* 0x000fe400078e0220 */
[----:B------:R-:W-:Y:S02]  /*16f0*/  IMAD.MOV R13, RZ, RZ, -R9 ;  /* 0x000000ffff0d7224 */ /* 0x000fe400078e0a09 */
[----:B------:R-:W-:-:S04]  /*1700*/  IMAD.HI.U32 R9, R6, R38, RZ ;  /* 0x0000002606097227 */ /* 0x000fc800078e00ff */
[----:B------:R-:W-:Y:S02]  /*1710*/  IMAD R34, R5, R13, R34 ;  /* 0x0000000d05227224 */ /* 0x000fe400078e0222 */
[----:B------:R-:W-:-:S04]  /*1720*/  IMAD.HI.U32 R13, R6, R42, RZ ;  /* 0x0000002a060d7227 */ /* 0x000fc800078e00ff */
[----:B------:R-:W-:Y:S02]  /*1730*/  IMAD.MOV R9, RZ, RZ, -R9 ;  /* 0x000000ffff097224 */ /* 0x000fe400078e0a09 */
[----:B------:R-:W-:Y:S02]  /*1740*/  IMAD.MOV R13, RZ, RZ, -R13 ;  /* 0x000000ffff0d7224 */ /* 0x000fe400078e0a0d */
[----:B------:R-:W-:Y:S02]  /*1750*/  IMAD R38, R5, R9, R38 ;  /* 0x0000000905267224 */ /* 0x000fe400078e0226 */
        /* <DEDUP_REMOVED lines=64> */
[C---:B------:R-:W-:Y:S02]  /*1b60*/  IMAD R114, R5.reuse, R13, R114 ;  /* 0x0000000d05727224 */ /* 0x040fe400078e0272 */
[----:B------:R-:W-:Y:S02]  /*1b70*/  IMAD.MOV R13, RZ, RZ, -R9 ;  /* 0x000000ffff0d7224 */ /* 0x000fe400078e0a09 */
[C---:B------:R-:W-:Y:S02]  /*1b80*/  IMAD R12, R5.reuse, R16, R15 ;  /* 0x00000010050c7224 */ /* 0x040fe400078e020f */
[----:B------:R-:W-:Y:S02]  /*1b90*/  IMAD R116, R5, R13, R116 ;  /* 0x0000000d05747224 */ /* 0x000fe400078e0274 */
[----:B------:R-:W-:-:S04]  /*1ba0*/  IMAD.HI.U32 R13, R6, R134, RZ ;  /* 0x00000086060d7227 */ /* 0x000fc800078e00ff */
[----:B------:R-:W-:Y:S02]  /*1bb0*/  IMAD.MOV R13, RZ, RZ, -R13 ;  /* 0x000000ffff0d7224 */ /* 0x000fe400078e0a0d */
[----:B------:R-:W-:Y:S02]  /*1bc0*/  IMAD.MOV R16, RZ, RZ, -R11 ;  /* 0x000000ffff107224 */ /* 0x000fe400078e0a0b */
[----:B------:R-:W-:Y:S02]  /*1bd0*/  IMAD R134, R5, R13, R134 ;  /* 0x0000000d05867224 */ /* 0x000fe400078e0286 */
[----:B------:R-:W-:-:S03]  /*1be0*/  IMAD.HI.U32 R11, R6, R20, RZ ;  /* 0x00000014060b7227 */ /* 0x000fc600078e00ff */
[C---:B------:R-:W-:Y:S01]  /*1bf0*/  ISETP.GT.U32.AND P1, PT, R5.reuse, R134, PT ;  /* 0x000000860500720c */ /* 0x040fe20003f24070 */
[----:B------:R-:W-:Y:S02]  /*1c00*/  IMAD.MOV R11, RZ, RZ, -R11 ;  /* 0x000000ffff0b7224 */ /* 0x000fe400078e0a0b */
[----:B------:R-:W-:Y:S01]  /*1c10*/  @!P0 IMAD.IADD R8, R8, 0x1, -R5 ;  /* 0x0000000108088824 */ /* 0x000fe200078e0a05 */
[C---:B------:R-:W-:Y:S01]  /*1c20*/  ISETP.GT.U32.AND P0, PT, R5.reuse, R14, PT ;  /* 0x0000000e0500720c */ /* 0x040fe20003f04070 */
[C---:B------:R-:W-:Y:S02]  /*1c30*/  IMAD R20, R5.reuse, R11, R20 ;  /* 0x0000000b05147224 */ /* 0x040fe400078e0214 */
[C---:B------:R-:W-:Y:S01]  /*1c40*/  IMAD R16, R5.reuse, R16, R17 ;  /* 0x0000001005107224 */ /* 0x040fe200078e0211 */
[----:B------:R-:W-:Y:S01]  /*1c50*/  ISETP.GT.U32.AND P6, PT, R5, R8, PT ;  /* 0x000000080500720c */ /* 0x000fe20003fc4070 */
[----:B------:R-:W-:-:S03]  /*1c60*/  IMAD.HI.U32 R11, R6, R26, RZ ;  /* 0x0000001a060b7227 */ /* 0x000fc600078e00ff */
[C---:B------:R-:W-:Y:S01]  /*1c70*/  ISETP.GT.U32.AND P5, PT, R5.reuse, R16, PT ;  /* 0x000000100500720c */ /* 0x040fe20003fa4070 */
[----:B------:R-:W-:Y:S01]  /*1c80*/  @!P1 IMAD.IADD R134, R134, 0x1, -R5 ;  /* 0x0000000186869824 */ /* 0x000fe200078e0a05 */
[C---:B------:R-:W-:Y:S01]  /*1c90*/  ISETP.GT.U32.AND P1, PT, R5.reuse, R12, PT ;  /* 0x0000000c0500720c */ /* 0x040fe20003f24070 */
[----:B------:R-:W-:Y:S02]  /*1ca0*/  IMAD.MOV R15, RZ, RZ, -R11 ;  /* 0x000000ffff0f7224 */ /* 0x000fe400078e0a0b */
[----:B------:R-:W-:Y:S01]  /*1cb0*/  IMAD.HI.U32 R11, R6, R30, RZ ;  /* 0x0000001e060b7227 */ /* 0x000fe200078e00ff */
[----:B------:R-:W-:-:S03]  /*1cc0*/  ISETP.GT.U32.AND P2, PT, R5, R134, PT ;  /* 0x000000860500720c */ /* 0x000fc60003f44070 */
[----:B------:R-:W-:Y:S01]  /*1cd0*/  @!P3 IMAD.IADD R10, R10, 0x1, -R5 ;  /* 0x000000010a0ab824 */ /* 0x000fe200078e0a05 */
[C---:B------:R-:W-:Y:S01]  /*1ce0*/  ISETP.GT.U32.AND P3, PT, R5.reuse, R24, PT ;  /* 0x000000180500720c */ /* 0x040fe20003f64070 */
[----:B------:R-:W-:Y:S02]  /*1cf0*/  IMAD.MOV R11, RZ, RZ, -R11 ;  /* 0x000000ffff0b7224 */ /* 0x000fe400078e0a0b */
[--C-:B------:R-:W-:Y:S01]  /*1d00*/  @!P0 IMAD.IADD R14, R14, 0x1, -R5.reuse ;  /* 0x000000010e0e8824 */ /* 0x100fe200078e0a05 */
[C---:B------:R-:W-:Y:S01]  /*1d10*/  ISETP.GT.U32.AND P0, PT, R5.reuse, R28, PT ;  /* 0x0000001c0500720c */ /* 0x040fe20003f04070 */
[--C-:B------:R-:W-:Y:S01]  /*1d20*/  @!P6 IMAD.IADD R8, R8, 0x1, -R5.reuse ;  /* 0x000000010808e824 */ /* 0x100fe200078e0a05 */
[C---:B------:R-:W-:Y:S01]  /*1d30*/  ISETP.GT.U32.AND P6, PT, R5.reuse, R22, PT ;  /* 0x000000160500720c */ /* 0x040fe20003fc4070 */
[C---:B------:R-:W-:Y:S02]  /*1d40*/  IMAD R26, R5.reuse, R15, R26 ;  /* 0x0000000f051a7224 */ /* 0x040fe400078e021a */
[----:B------:R-:W-:Y:S01]  /*1d50*/  @!P2 IMAD.IADD R134, R134, 0x1, -R5 ;  /* 0x000000018686a824 */ /* 0x000fe200078e0a05 */
[C---:B------:R-:W-:Y:S01]  /*1d60*/  ISETP.GT.U32.AND P2, PT, R5.reuse, R20, PT ;  /* 0x000000140500720c */ /* 0x040fe20003f44070 */
[----:B------:R-:W-:-:S02]  /*1d70*/  IMAD R30, R5, R11, R30 ;  /* 0x0000000b051e7224 */ /* 0x000fc400078e021e */
[--C-:B------:R-:W-:Y:S01]  /*1d80*/  @!P1 IMAD.IADD R12, R12, 0x1, -R5.reuse ;  /* 0x000000010c0c9824 */ /* 0x100fe200078e0a05 */
[C---:B------:R-:W-:Y:S01]  /*1d90*/  ISETP.GT.U32.AND P1, PT, R5.reuse, R26, PT ;  /* 0x0000001a0500720c */ /* 0x040fe20003f24070 */
        /* <DEDUP_REMOVED lines=8> */
[----:B------:R-:W-:Y:S01]  /*1e20*/  @!P2 IMAD.IADD R20, R20, 0x1, -R5 ;  /* 0x000000011414a824 */ /* 0x000fe200078e0a05 */
[----:B------:R-:W-:Y:S01]  /*1e30*/  ISETP.GT.U32.AND P2, PT, R5, R34, PT ;  /* 0x000000220500720c */ /* 0x000fe20003f44070 */
[----:B------:R-:W-:-:S04]  /*1e40*/  IMAD.HI.U32 R11, R6, R36, RZ ;  /* 0x00000024060b7227 */ /* 0x000fc800078e00ff */
[----:B------:R-:W-:Y:S01]  /*1e50*/  @!P6 IMAD.IADD R22, R22, 0x1, -R5 ;  /* 0x000000011616e824 */ /* 0x000fe200078e0a05 */
[----:B------:R-:W-:Y:S01]  /*1e60*/  ISETP.GT.U32.AND P6, PT, R5, R10, PT ;  /* 0x0000000a0500720c */ /* 0x000fe20003fc4070 */
[----:B------:R-:W-:Y:S02]  /*1e70*/  IMAD.MOV R15, RZ, RZ, -R11 ;  /* 0x000000ffff0f7224 */ /* 0x000fe400078e0a0b */
[----:B------:R-:W-:-:S04]  /*1e80*/  IMAD.HI.U32 R11, R6, R40, RZ ;  /* 0x00000028060b7227 */ /* 0x000fc800078e00ff */
[--C-:B------:R-:W-:Y:S01]  /*1e90*/  @!P2 IMAD.IADD R34, R34, 0x1, -R5.reuse ;  /* 0x000000012222a824 */ /* 0x100fe200078e0a05 */
[C---:B------:R-:W-:Y:S01]  /*1ea0*/  ISETP.GT.U32.AND P2, PT, R5.reuse, R22, PT ;  /* 0x000000160500720c */ /* 0x040fe20003f44070 */
[--C-:B------:R-:W-:Y:S01]  /*1eb0*/  @!P1 IMAD.IADD R26, R26, 0x1, -R5.reuse ;  /* 0x000000011a1a9824 */ /* 0x100fe200078e0a05 */
[C---:B------:R-:W-:Y:S01]  /*1ec0*/  ISETP.GT.U32.AND P1, PT, R5.reuse, R14, PT ;  /* 0x0000000e0500720c */ /* 0x040fe20003f24070 */
[--C-:B------:R-:W-:Y:S01]  /*1ed0*/  @!P5 IMAD.IADD R30, R30, 0x1, -R5.reuse ;  /* 0x000000011e1ed824 */ /* 0x100fe200078e0a05 */
[C---:B------:R-:W-:Y:S01]  /*1ee0*/  ISETP.GT.U32.AND P5, PT, R5.reuse, R18, PT ;  /* 0x000000120500720c */ /* 0x040fe20003fa4070 */
[----:B------:R-:W-:Y:S01]  /*1ef0*/  @!P4 IMAD.IADD R32, R32, 0x1, -R5 ;  /* 0x000000012020c824 */ /* 0x000fe200078e0a05 */
[C---:B------:R-:W-:Y:S01]  /*1f00*/  ISETP.GT.U32.AND P4, PT, R5.reuse, R20, PT ;  /* 0x000000140500720c */ /* 0x040fe20003f84070 */
[----:B------:R-:W-:Y:S02]  /*1f10*/  IMAD.MOV R11, RZ, RZ, -R11 ;  /* 0x000000ffff0b7224 */ /* 0x000fe400078e0a0b */
[--C-:B------:R-:W-:Y:S01]  /*1f20*/  @!P3 IMAD.IADD R12, R12, 0x1, -R5.reuse ;  /* 0x000000010c0cb824 */ /* 0x100fe200078e0a05 */
[C---:B------:R-:W-:Y:S01]  /*1f30*/  ISETP.GT.U32.AND P3, PT, R5.reuse, R24, PT ;  /* 0x000000180500720c */ /* 0x040fe20003f64070 */
[----:B------:R-:W-:Y:S01]  /*1f40*/  @!P0 IMAD.IADD R16, R16, 0x1, -R5 ;  /* 0x0000000110108824 */ /* 0x000fe200078e0a05 */
[C---:B------:R-:W-:Y:S01]  /*1f50*/  ISETP.GT.U32.AND P0, PT, R5.reuse, R28, PT ;  /* 0x0000001c0500720c */ /* 0x040fe20003f04070 */
[----:B------:R-:W-:-:S02]  /*1f60*/  IMAD R40, R5, R11, R40 ;  /* 0x0000000b05287224 */ /* 0x000fc400078e0228 */
[----:B------:R-:W-:-:S04]  /*1f70*/  IMAD.HI.U32 R11, R6, R46, RZ ;  /* 0x0000002e060b7227 */ /* 0x000fc800078e00ff */
[----:B------:R-:W-:Y:S02]  /*1f80*/  IMAD R36, R5, R15, R36 ;  /* 0x0000000f05247224 */ /* 0x000fe400078e0224 */
        /* <DEDUP_REMOVED lines=17> */
[C---:B------:R-:W-:Y:S02]  /*20a0*/  IMAD R46, R5.reuse, R15, R46 ;  /* 0x0000000f052e7224 */ /* 0x040fe400078e022e */
[----:B------:R-:W-:Y:S01]  /*20b0*/  @!P6 IMAD.IADD R10, R10, 0x1, -R5 ;  /* 0x000000010a0ae824 */ /* 0x000fe200078e0a05 */
[C---:B------:R-:W-:Y:S01]  /*20c0*/  ISETP.GT.U32.AND P6, PT, R5.reuse, R34, PT ;  /* 0x000000220500720c */ /* 0x040fe20003fc4070 */
[----:B------:R-:W-:Y:S02]  /*20d0*/  IMAD.MOV R15, RZ, RZ, -R11 ;  /* 0x000000ffff0f7224 */ /* 0x000fe400078e0a0b */
        /* <DEDUP_REMOVED lines=9> */
[C---:B------:R-:W-:Y:S02]  /*2170*/  IMAD R56, R5.reuse, R15, R56 ;  /* 0x0000000f05387224 */ /* 0x040fe400078e0238 */
[----:B------:R-:W-:Y:S01]  /*2180*/  @!P3 IMAD.IADD R38, R38, 0x1, -R5 ;  /* 0x000000012626b824 */ /* 0x000fe200078e0a05 */
[C---:B------:R-:W-:Y:S01]  /*2190*/  ISETP.GT.U32.AND P3, PT, R5.reuse, R52, PT ;  /* 0x000000340500720c */ /* 0x040fe20003f64070 */
[----:B------:R-:W-:Y:S02]  /*21a0*/  IMAD.MOV R11, RZ, RZ, -R11 ;  /* 0x000000ffff0b7224 */ /* 0x000fe400078e0a0b */
[--C-:B------:R-:W-:Y:S01]  /*21b0*/  @!P0 IMAD.IADD R42, R42, 0x1, -R5.reuse ;  /* 0x000000012a2a8824 */ /* 0x100fe200078e0a05 */
[C---:B------:R-:W-:Y:S01]  /*21c0*/  ISETP.GT.U32.AND P0, PT, R5.reuse, R56, PT ;  /* 0x000000380500720c */ /* 0x040fe20003f04070 */
[C---:B------:R-:W-:Y:S02]  /*21d0*/  IMAD R60, R5.reuse, R11, R60 ;  /* 0x0000000b053c7224 */ /* 0x040fe400078e023c */
        /* <DEDUP_REMOVED lines=29> */
[----:B------:R-:W-:Y:S01]  /*23b0*/  @!P0 IMAD.IADD R44, R44, 0x1, -R5 ;  /* 0x000000012c2c8824 */ /* 0x000fe200078e0a05 */
[C---:B------:R-:W-:Y:S01]  /*23c0*/  ISETP.GT.U32.AND P0, PT, R5.reuse, R56, PT ;  /* 0x000000380500720c */ /* 0x040fe20003f04070 */
[----:B------:R-:W-:Y:S02]  /*23d0*/  IMAD.MOV R11, RZ, RZ, -R11 ;  /* 0x000000ffff0b7224 */ /* 0x000fe400078e0a0b */
[--C-:B------:R-:W-:Y:S01]  /*23e0*/  @!P2 IMAD.IADD R50, R50, 0x1, -R5.reuse ;  /* 0x000000013232a824 */ /* 0x100fe200078e0a05 */
[C---:B------:R-:W-:Y:S01]  /*23f0*/  ISETP.GT.U32.AND P2, PT, R5.reuse, R64, PT ;  /* 0x000000400500720c */ /* 0x040fe20003f44070 */
[C---:B------:R-:W-:Y:S02]  /*2400*/  IMAD R66, R5.reuse, R15, R66 ;  /* 0x0000000f05427224 */ /* 0x040fe400078e0242 */
[C---:B------:R-:W-:Y:S02]  /*2410*/  IMAD R70, R5.reuse, R11, R70 ;  /* 0x0000000b05467224 */ /* 0x040fe400078e0246 */
        /* <DEDUP_REMOVED lines=13> */
[C---:B------:R-:W-:Y:S02]  /*24f0*/  IMAD R78, R5.reuse, R15, R78 ;  /* 0x0000000f054e7224 */ /* 0x040fe400078e024e */
[----:B------:R-:W-:Y:S02]  /*2500*/  IMAD.MOV R11, RZ, RZ, -R11 ;  /* 0x000000ffff0b7224 */ /* 0x000fe400078e0a0b */
[--C-:B------:R-:W-:Y:S01]  /*2510*/  @!P6 IMAD.IADD R36, R36, 0x1, -R5.reuse ;  /* 0x000000012424e824 */ /* 0x100fe200078e0a05 */
[C---:B------:R-:W-:Y:S01]  /*2520*/  ISETP.GT.U32.AND P6, PT, R5.reuse, R60, PT ;  /* 0x0000003c0500720c */ /* 0x040fe20003fc4070 */
[----:B------:R-:W-:Y:S01]  /*2530*/  @!P2 IMAD.IADD R64, R64, 0x1, -R5 ;  /* 0x000000014040a824 */ /* 0x000fe200078e0a05 */
[C---:B------:R-:W-:Y:S01]  /*2540*/  ISETP.GT.U32.AND P2, PT, R5.reuse, R80, PT ;  /* 0x000000500500720c */ /* 0x040fe20003f44070 */
[----:B------:R-:W-:-:S02]  /*2550*/  IMAD R82, R5, R11, R82 ;  /* 0x0000000b05527224 */ /* 0x000fc400078e0252 */
        /* <DEDUP_REMOVED lines=8> */
[C---:B------:R-:W-:Y:S01]  /*25e0*/  ISETP.GT.U32.AND P3, PT, R5.reuse, R82, PT ;  /* 0x000000520500720c */ /* 0x040fe20003f64070 */
[----:B------:R-:W-:Y:S02]  /*25f0*/  IMAD.MOV R15, RZ, RZ, -R11 ;  /* 0x000000ffff0f7224 */ /* 0x000fe400078e0a0b */
        /* <DEDUP_REMOVED lines=15> */
[----:B------:R-:W-:-:S02]  /*26f0*/  IMAD R92, R5, R11, R92 ;  /* 0x0000000b055c7224 */ /* 0x000fc400078e025c */
[----:B------:R-:W-:-:S04]  /*2700*/  IMAD.HI.U32 R11, R6, R98, RZ ;  /* 0x00000062060b7227 */ /* 0x000fc800078e00ff */
[--C-:B------:R-:W-:Y:S01]  /*2710*/  @!P3 IMAD.IADD R82, R82, 0x1, -R5.reuse ;  /* 0x000000015252b824 */ /* 0x100fe200078e0a05 */
[C---:B------:R-:W-:Y:S01]  /*2720*/  ISETP.GT.U32.AND P3, PT, R5.reuse, R68, PT ;  /* 0x000000440500720c */ /* 0x040fe20003f64070 */
        /* <DEDUP_REMOVED lines=19> */
[C---:B------:R-:W-:Y:S02]  /*2860*/  IMAD R98, R5.reuse, R15, R98 ;  /* 0x0000000f05627224 */ /* 0x040fe400078e0262 */
[----:B------:R-:W-:Y:S01]  /*2870*/  @!P0 IMAD.IADD R72, R72, 0x1, -R5 ;  /* 0x0000000148488824 */ /* 0x000fe200078e0a05 */
[----:B------:R-:W-:Y:S01]  /*2880*/  ISETP.GT.U32.AND P0, PT, R5, R86, PT ;  /* 0x000000560500720c */ /* 0x000fe20003f04070 */
[----:B------:R-:W-:Y:S02]  /*2890*/  IMAD.MOV R15, RZ, RZ, -R11 ;  /* 0x000000ffff0f7224 */ /* 0x000fe400078e0a0b */
[----:B------:R-:W-:-:S04]  /*28a0*/  IMAD.HI.U32 R11, R6, R112, RZ ;  /* 0x00000070060b7227 */ /* 0x000fc800078e00ff */
        /* <DEDUP_REMOVED lines=10> */
[----:B------:R-:W-:Y:S01]  /*2950*/  @!P6 IMAD.IADD R62, R62, 0x1, -R5 ;  /* 0x000000013e3ee824 */ /* 0x000fe200078e0a05 */
[----:B------:R-:W-:Y:S01]  /*2960*/  ISETP.GT.U32.AND P6, PT, R5, R88, PT ;  /* 0x000000580500720c */ /* 0x000fe20003fc4070 */
        /* <DEDUP_REMOVED lines=18> */
[----:B------:R-:W-:-:S02]  /*2a90*/  IMAD.MOV R9, RZ, RZ, -R9 ;  /* 0x000000ffff097224 */ /* 0x000fc400078e0a09 */
[C---:B------:R-:W-:Y:S02]  /*2aa0*/  IMAD R122, R5.reuse, R11, R122 ;  /* 0x0000000b057a7224 */ /* 0x040fe400078e027a */
        /* <DEDUP_REMOVED lines=8> */
[----:B------:R-:W-:-:S04]  /*2b30*/  IMAD.HI.U32 R9, R6, R124, RZ ;  /* 0x0000007c06097227 */ /* 0x000fc800078e00ff */
[----:B------:R-:W-:Y:S02]  /*2b40*/  IMAD.MOV R11, RZ, RZ, -R11 ;  /* 0x000000ffff0b7224 */ /* 0x000fe400078e0a0b */
[----:B------:R-:W-:Y:S02]  /*2b50*/  IMAD.MOV R13, RZ, RZ, -R9 ;  /* 0x000000ffff0d7224 */ /* 0x000fe400078e0a09 */
[----:B------:R-:W-:Y:S02]  /*2b60*/  IMAD R126, R5, R11, R126 ;  /* 0x0000000b057e7224 */ /* 0x000fe400078e027e */
[----:B------:R-:W-:-:S04]  /*2b70*/  IMAD.HI.U32 R9, R6, R128, RZ ;  /* 0x0000008006097227 */ /* 0x000fc800078e00ff */
        /* <DEDUP_REMOVED lines=9> */
[----:B------:R-:W-:Y:S02]  /*2c10*/  IMAD R124, R5, R13, R124 ;  /* 0x0000000d057c7224 */ /* 0x000fe400078e027c */
[----:B------:R-:W-:-:S02]  /*2c20*/  IMAD.MOV R13, RZ, RZ, -R9 ;  /* 0x000000ffff0d7224 */ /* 0x000fc400078e0a09 */
[----:B------:R-:W-:Y:S02]  /*2c30*/  IMAD.MOV R11, RZ, RZ, -R11 ;  /* 0x000000ffff0b7224 */ /* 0x000fe400078e0a0b */
[----:B------:R-:W-:Y:S01]  /*2c40*/  @!P6 IMAD.IADD R102, R102, 0x1, -R5 ;  /* 0x000000016666e824 */ /* 0x000fe200078e0a05 */
[----:B------:R-:W-:Y:S01]  /*2c50*/  ISETP.GT.U32.AND P6, PT, R5, R90, PT ;  /* 0x0000005a0500720c */ /* 0x000fe20003fc4070 */
[----:B------:R-:W-:-:S04]  /*2c60*/  IMAD.HI.U32 R9, R6, R132, RZ ;  /* 0x0000008406097227 */ /* 0x000fc800078e00ff */
[--C-:B------:R-:W-:Y:S01]  /*2c70*/  @!P3 IMAD.IADD R110, R110, 0x1, -R5.reuse ;  /* 0x000000016e6eb824 */ /* 0x100fe200078e0a05 */
[C---:B------:R-:W-:Y:S01]  /*2c80*/  ISETP.GT.U32.AND P3, PT, R5.reuse, R98, PT ;  /* 0x000000620500720c */ /* 0x040fe20003f64070 */
[C---:B------:R-:W-:Y:S01]  /*2c90*/  IMAD R130, R5.reuse, R11, R130 ;  /* 0x0000000b05827224 */ /* 0x040fe200078e0282 */
[----:B------:R-:W-:Y:S01]  /*2ca0*/  IABS R11, R19 ;  /* 0x00000013000b7213 */ /* 0x000fe20000000000 */
[----:B------:R-:W-:Y:S01]  /*2cb0*/  @!P0 IMAD.IADD R114, R114, 0x1, -R5 ;  /* 0x0000000172728824 */ /* 0x000fe200078e0a05 */
[C---:B------:R-:W-:Y:S01]  /*2cc0*/  ISETP.GT.U32.AND P0, PT, R5.reuse, R102, PT ;  /* 0x000000660500720c */ /* 0x040fe20003f04070 */
[----:B------:R-:W-:Y:S02]  /*2cd0*/  IMAD.MOV R9, RZ, RZ, -R9 ;  /* 0x000000ffff097224 */ /* 0x000fe400078e0a09 */
[----:B------:R-:W-:Y:S01]  /*2ce0*/  @!P2 IMAD.IADD R96, R96, 0x1, -R5 ;  /* 0x000000016060a824 */ /* 0x000fe200078e0a05 */
[C---:B------:R-:W-:Y:S01]  /*2cf0*/  ISETP.GT.U32.AND P2, PT, R5.reuse, R108, PT ;  /* 0x0000006c0500720c */ /* 0x040fe20003f44070 */
[----:B------:R-:W-:-:S02]  /*2d00*/  IMAD R132, R5, R9, R132 ;  /* 0x0000000905847224 */ /* 0x000fc400078e0284 */
[----:B------:R-:W-:Y:S02]  /*2d10*/  IMAD.MOV.U32 R9, RZ, RZ, R11 ;  /* 0x000000ffff097224 */ /* 0x000fe400078e000b */
[--C-:B------:R-:W-:Y:S01]  /*2d20*/  @!P5 IMAD.IADD R92, R92, 0x1, -R5.reuse ;  /* 0x000000015c5cd824 */ /* 0x100fe200078e0a05 */
[C---:B------:R-:W-:Y:S01]  /*2d30*/  ISETP.GT.U32.AND P5, PT, R5.reuse, R104, PT ;  /* 0x000000680500720c */ /* 0x040fe20003fa4070 */
[----:B------:R-:W-:Y:S01]  /*2d40*/  @!P4 IMAD.IADD R94, R94, 0x1, -R5 ;  /* 0x000000015e5ec824 */ /* 0x000fe200078e0a05 */
[----:B------:R-:W-:Y:S01]  /*2d50*/  ISETP.GT.U32.AND P4, PT, R5, R106, PT ;  /* 0x0000006a0500720c */ /* 0x000fe20003f84070 */
[----:B------:R-:W-:-:S04]  /*2d60*/  IMAD.HI.U32 R6, R6, R9, RZ ;  /* 0x0000000906067227 */ /* 0x000fc800078e00ff */
[--C-:B------:R-:W-:Y:S01]  /*2d70*/  @!P1 IMAD.IADD R112, R112, 0x1, -R5.reuse ;  /* 0x0000000170709824 */ /* 0x100fe200078e0a05 */
[C---:B------:R-:W-:Y:S01]  /*2d80*/  ISETP.GT.U32.AND P1, PT, R5.reuse, R100, PT ;  /* 0x000000640500720c */ /* 0x040fe20003f24070 */
[--C-:B------:R-:W-:Y:S01]  /*2d90*/  @!P3 IMAD.IADD R98, R98, 0x1, -R5.reuse ;  /* 0x000000016262b824 */ /* 0x100fe200078e0a05 */
[C---:B------:R-:W-:Y:S01]  /*2da0*/  ISETP.GT.U32.AND P3, PT, R5.reuse, R110, PT ;  /* 0x0000006e0500720c */ /* 0x040fe20003f64070 */
[----:B------:R-:W-:Y:S02]  /*2db0*/  IMAD.MOV R6, RZ, RZ, -R6 ;  /* 0x000000ffff067224 */ /* 0x000fe400078e0a06 */
[--C-:B------:R-:W-:Y:S01]  /*2dc0*/  @!P0 IMAD.IADD R102, R102, 0x1, -R5.reuse ;  /* 0x0000000166668824 */ /* 0x100fe200078e0a05 */
[C---:B------:R-:W-:Y:S01]  /*2dd0*/  ISETP.GT.U32.AND P0, PT, R5.reuse, R116, PT ;  /* 0x000000740500720c */ /* 0x040fe20003f04070 */
[----:B------:R-:W-:Y:S01]  /*2de0*/  @!P6 IMAD.IADD R90, R90, 0x1, -R5 ;  /* 0x000000015a5ae824 */ /* 0x000fe200078e0a05 */
[C---:B------:R-:W-:Y:S01]  /*2df0*/  ISETP.GT.U32.AND P6, PT, R5.reuse, R112, PT ;  /* 0x000000700500720c */ /* 0x040fe20003fc4070 */
[----:B------:R-:W-:-:S02]  /*2e00*/  IMAD R118, R5, R15, R118 ;  /* 0x0000000f05767224 */ /* 0x000fc400078e0276 */
[C---:B------:R-:W-:Y:S01]  /*2e10*/  IMAD R6, R5.reuse, R6, R9 ;  /* 0x0000000605067224 */ /* 0x040fe200078e0209 */
[----:B------:R-:W-:Y:S01]  /*2e20*/  IABS R9, R173 ;  /* 0x000000ad00097213 */ /* 0x000fe20000000000 */
[--C-:B------:R-:W-:Y:S01]  /*2e30*/  @!P2 IMAD.IADD R108, R108, 0x1, -R5.reuse ;  /* 0x000000016c6ca824 */ /* 0x100fe200078e0a05 */
[C---:B------:R-:W-:Y:S01]  /*2e40*/  ISETP.GT.U32.AND P2, PT, R5.reuse, R122, PT ;  /* 0x0000007a0500720c */ /* 0x040fe20003f44070 */
[--C-:B------:R-:W-:Y:S01]  /*2e50*/  @!P5 IMAD.IADD R104, R104, 0x1, -R5.reuse ;  /* 0x000000016868d824 */ /* 0x100fe200078e0a05 */
[C---:B------:R-:W-:Y:S01]  /*2e60*/  ISETP.GT.U32.AND P5, PT, R5.reuse, R118, PT ;  /* 0x000000760500720c */ /* 0x040fe20003fa4070 */
[----:B------:R-:W-:Y:S01]  /*2e70*/  @!P4 IMAD.IADD R106, R106, 0x1, -R5 ;  /* 0x000000016a6ac824 */ /* 0x000fe200078e0a05 */
[----:B------:R-:W-:Y:S01]  /*2e80*/  ISETP.GT.U32.AND P4, PT, R5, R120, PT ;  /* 0x000000780500720c */ /* 0x000fe20003f84070 */
[----:B------:R-:W-:-:S04]  /*2e90*/  IMAD.HI.U32 R7, R7, R9, RZ ;  /* 0x0000000907077227 */ /* 0x000fc800078e00ff */
        /* <DEDUP_REMOVED lines=9> */
[----:B------:R-:W-:Y:S01]  /*2f30*/  IMAD R9, R4, R7, R9 ;  /* 0x0000000704097224 */ /* 0x000fe200078e0209 */
[----:B------:R-:W-:Y:S01]  /*2f40*/  SHF.R.S32.HI R7, RZ, 0x1f, R2 ;  /* 0x0000001fff077819 */ /* 0x000fe20000011402 */
[----:B------:R-:W-:-:S02]  /*2f50*/  IMAD R128, R5, R13, R128 ;  /* 0x0000000d05807224 */ /* 0x000fc400078e0280 */
[--C-:B------:R-:W-:Y:S01]  /*2f60*/  @!P2 IMAD.IADD R122, R122, 0x1, -R5.reuse ;  /* 0x000000017a7aa824 */ /* 0x100fe200078e0a05 */
[C---:B------:R-:W-:Y:S01]  /*2f70*/  ISETP.GT.U32.AND P2, PT, R5.reuse, R116, PT ;  /* 0x000000740500720c */ /* 0x040fe20003f44070 */
[--C-:B------:R-:W-:Y:S01]  /*2f80*/  @!P5 IMAD.IADD R118, R118, 0x1, -R5.reuse ;  /* 0x000000017676d824 */ /* 0x100fe200078e0a05 */
[C---:B------:R-:W-:Y:S01]  /*2f90*/  ISETP.GT.U32.AND P5, PT, R5.reuse, R132, PT ;  /* 0x000000840500720c */ /* 0x040fe20003fa4070 */
[--C-:B------:R-:W-:Y:S01]  /*2fa0*/  @!P4 IMAD.IADD R120, R120, 0x1, -R5.reuse ;  /* 0x000000017878c824 */ /* 0x100fe200078e0a05 */
[----:B------:R-:W-:Y:S01]  /*2fb0*/  ISETP.GT.U32.AND P4, PT, R4, R9, PT ;  /* 0x000000090400720c */ /* 0x000fe20003f84070 */
[--C-:B------:R-:W-:Y:S01]  /*2fc0*/  @!P1 IMAD.IADD R114, R114, 0x1, -R5.reuse ;  /* 0x0000000172729824 */ /* 0x100fe200078e0a05 */
[C---:B------:R-:W-:Y:S01]  /*2fd0*/  ISETP.GT.U32.AND P1, PT, R5.reuse, R128, PT ;  /* 0x000000800500720c */ /* 0x040fe20003f24070 */
[--C-:B------:R-:W-:Y:S01]  /*2fe0*/  @!P3 IMAD.IADD R124, R124, 0x1, -R5.reuse ;  /* 0x000000017c7cb824 */ /* 0x100fe200078e0a05 */
[C---:B------:R-:W-:Y:S01]  /*2ff0*/  ISETP.GT.U32.AND P3, PT, R5.reuse, R118, PT ;  /* 0x000000760500720c */ /* 0x040fe20003f64070 */
[--C-:B------:R-:W-:Y:S01]  /*3000*/  @!P0 IMAD.IADD R130, R130, 0x1, -R5.reuse ;  /* 0x0000000182828824 */ /* 0x100fe200078e0a05 */
[C---:B------:R-:W-:Y:S01]  /*3010*/  ISETP.GT.U32.AND P0, PT, R5.reuse, R122, PT ;  /* 0x0000007a0500720c */ /* 0x040fe20003f04070 */
[--C-:B------:R-:W-:Y:S01]  /*3020*/  @!P6 IMAD.IADD R126, R126, 0x1, -R5.reuse ;  /* 0x000000017e7ee824 */ /* 0x100fe200078e0a05 */
[----:B------:R-:W-:Y:S01]  /*3030*/  ISETP.GT.U32.AND P6, PT, R5, R6, PT ;  /* 0x000000060500720c */ /* 0x000fe20003fc4070 */
[--C-:B------:R-:W-:Y:S01]  /*3040*/  @!P2 IMAD.IADD R116, R116, 0x1, -R5.reuse ;  /* 0x000000017474a824 */ /* 0x100fe200078e0a05 */
[----:B------:R-:W-:Y:S01]  /*3050*/  LEA.HI R2, R7, R2, RZ, 0x6 ;  /* 0x0000000207027211 */ /* 0x000fe200078f30ff */
[--C-:B------:R-:W-:Y:S01]  /*3060*/  @!P5 IMAD.IADD R132, R132, 0x1, -R5.reuse ;  /* 0x000000018484d824 */ /* 0x100fe200078e0a05 */
[----:B------:R-:W-:Y:S01]  /*3070*/  ISETP.GT.U32.AND P2, PT, R5, R126, PT ;  /* 0x0000007e0500720c */ /* 0x000fe20003f44070 */
[----:B------:R-:W-:Y:S01]  /*3080*/  @!P4 IMAD.IADD R9, R9, 0x1, -R4 ;  /* 0x000000010909c824 */ /* 0x000fe200078e0a04 */
[----:B------:R-:W-:Y:S01]  /*3090*/  ISETP.GE.AND P4, PT, R173, RZ, PT ;  /* 0x000000ffad00720c */ /* 0x000fe20003f86270 */
[--C-:B------:R-:W-:Y:S01]  /*30a0*/  @!P1 IMAD.IADD R128, R128, 0x1, -R5.reuse ;  /* 0x0000000180809824 */ /* 0x100fe200078e0a05 */
[C---:B------:R-:W-:Y:S01]  /*30b0*/  ISETP.GT.U32.AND P1, PT, R5.reuse, R120, PT ;  /* 0x000000780500720c */ /* 0x040fe20003f24070 */
[--C-:B------:R-:W-:Y:S01]  /*30c0*/  @!P3 IMAD.IADD R118, R118, 0x1, -R5.reuse ;  /* 0x000000017676b824 */ /* 0x100fe200078e0a05 */
[----:B------:R-:W-:Y:S01]  /*30d0*/  ISETP.GT.U32.AND P3, PT, R4, R9, PT ;  /* 0x000000090400720c */ /* 0x000fe20003f64070 */
[--C-:B------:R-:W-:Y:S01]  /*30e0*/  @!P0 IMAD.IADD R122, R122, 0x1, -R5.reuse ;  /* 0x000000017a7a8824 */ /* 0x100fe200078e0a05 */
[C---:B------:R-:W-:Y:S01]  /*30f0*/  ISETP.GT.U32.AND P0, PT, R5.reuse, R130, PT ;  /* 0x000000820500720c */ /* 0x040fe20003f04070 */
[----:B------:R-:W-:Y:S01]  /*3100*/  @!P6 IMAD.IADD R6, R6, 0x1, -R5 ;  /* 0x000000010606e824 */ /* 0x000fe200078e0a05 */
[----:B------:R-:W-:-:S02]  /*3110*/  ISETP.GT.U32.AND P5, PT, R5, R124, PT ;  /* 0x0000007c0500720c */ /* 0x000fc40003fa4070 */
[C---:B------:R-:W-:Y:S01]  /*3120*/  ISETP.GT.U32.AND P6, PT, R5.reuse, R132, PT ;  /* 0x000000840500720c */ /* 0x040fe20003fc4070 */
[--C-:B------:R-:W-:Y:S01]  /*3130*/  @!P2 IMAD.IADD R126, R126, 0x1, -R5.reuse ;  /* 0x000000017e7ea824 */ /* 0x100fe200078e0a05 */
[----:B------:R-:W-:Y:S02]  /*3140*/  ISETP.NE.AND P2, PT, R76, RZ, PT ;  /* 0x000000ff4c00720c */ /* 0x000fe40003f45270 */
[----:B------:R-:W-:Y:S01]  /*3150*/  SHF.R.S32.HI R2, RZ, 0x6, R2 ;  /* 0x00000006ff027819 */ /* 0x000fe20000011402 */
[--C-:B------:R-:W-:Y:S01]  /*3160*/  @!P1 IMAD.IADD R120, R120, 0x1, -R5.reuse ;  /* 0x0000000178789824 */ /* 0x100fe200078e0a05 */
[----:B------:R-:W-:Y:S01]  /*3170*/  ISETP.GT.U32.AND P1, PT, R5, R128, PT ;  /* 0x000000800500720c */ /* 0x000fe20003f24070 */
[----:B------:R-:W-:Y:S01]  /*3180*/  @!P3 IMAD.IADD R9, R9, 0x1, -R4 ;  /* 0x000000010909b824 */ /* 0x000fe200078e0a04 */
[----:B------:R-:W-:Y:S01]  /*3190*/  ISETP.GE.AND P3, PT, R172, RZ, PT ;  /* 0x000000ffac00720c */ /* 0x000fe20003f66270 */
[----:B------:R-:W-:Y:S01]  /*31a0*/  @!P0 IMAD.IADD R130, R130, 0x1, -R5 ;  /* 0x0000000182828824 */ /* 0x000fe200078e0a05 */
[----:B------:R-:W-:Y:S01]  /*31b0*/  ISETP.GE.AND P0, PT, R170, RZ, PT ;  /* 0x000000ffaa00720c */ /* 0x000fe20003f06270 */
[----:B------:R-:W-:-:S02]  /*31c0*/  IMAD.MOV.U32 R4, RZ, RZ, R9 ;  /* 0x000000ffff047224 */ /* 0x000fc400078e0009 */
[--C-:B------:R-:W-:Y:S01]  /*31d0*/  @!P5 IMAD.IADD R124, R124, 0x1, -R5.reuse ;  /* 0x000000017c7cd824 */ /* 0x100fe200078e0a05 */
[----:B------:R-:W-:Y:S01]  /*31e0*/  ISETP.GT.U32.AND P5, PT, R5, R6, PT ;  /* 0x000000060500720c */ /* 0x000fe20003fa4070 */
[----:B------:R-:W-:Y:S01]  /*31f0*/  @!P4 IMAD.MOV R4, RZ, RZ, -R4 ;  /* 0x000000ffff04c224 */ /* 0x000fe200078e0a04 */
[----:B------:R-:W-:Y:S01]  /*3200*/  @!P2 LOP3.LUT R4, RZ, R76, RZ, 0x33, !PT ;  /* 0x0000004cff04a212 */ /* 0x000fe200078e33ff */
[--C-:B------:R-:W-:Y:S01]  /*3210*/  @!P6 IMAD.IADD R132, R132, 0x1, -R5.reuse ;  /* 0x000000018484e824 */ /* 0x100fe200078e0a05 */
[----:B------:R-:W-:Y:S01]  /*3220*/  ISETP.GE.AND P2, PT, R168, RZ, PT ;  /* 0x000000ffa800720c */ /* 0x000fe20003f46270 */
[--C-:B------:R-:W-:Y:S01]  /*3230*/  @!P1 IMAD.IADD R128, R128, 0x1, -R5.reuse ;  /* 0x0000000180809824 */ /* 0x100fe200078e0a05 */
[----:B------:R-:W-:Y:S01]  /*3240*/  ISETP.GE.AND P1, PT, R171, RZ, PT ;  /* 0x000000ffab00720c */ /* 0x000fe20003f26270 */
[----:B------:R-:W-:Y:S01]  /*3250*/  @!P3 IMAD.MOV R8, RZ, RZ, -R8 ;  /* 0x000000ffff08b224 */ /* 0x000fe200078e0a08 */
[----:B------:R-:W-:Y:S01]  /*3260*/  ISETP.GE.AND P4, PT, R169, RZ, PT ;  /* 0x000000ffa900720c */ /* 0x000fe20003f86270 */
[----:B------:R-:W-:Y:S01]  /*3270*/  @!P0 IMAD.MOV R12, RZ, RZ, -R12 ;  /* 0x000000ffff0c8224 */ /* 0x000fe200078e0a0c */
[----:B------:R-:W-:Y:S01]  /*3280*/  ISETP.GE.AND P0, PT, R164, RZ, PT ;  /* 0x000000ffa400720c */ /* 0x000fe20003f06270 */
[----:B------:R-:W-:Y:S01]  /*3290*/  IMAD R4, R4, UR4, RZ ;  /* 0x0000000404047c24 */ /* 0x000fe2000f8e02ff */
[----:B------:R-:W-:Y:S01]  /*32a0*/  ISETP.GE.AND P3, PT, R166, RZ, PT ;  /* 0x000000ffa600720c */ /* 0x000fe20003f66270 */
[----:B------:R-:W-:Y:S01]  /*32b0*/  @!P5 IMAD.IADD R6, R6, 0x1, -R5 ;  /* 0x000000010606d824 */ /* 0x000fe200078e0a05 */
[----:B------:R-:W-:Y:S01]  /*32c0*/  ISETP.GE.AND P5, PT, R167, RZ, PT ;  /* 0x000000ffa700720c */ /* 0x000fe20003fa6270 */
[----:B------:R-:W-:-:S02]  /*32d0*/  ULDC.64 UR4, c[0x0][0x210] ;  /* 0x0000840000047ab9 */ /* 0x000fc40000000a00 */
[----:B------:R-:W-:Y:S01]  /*32e0*/  @!P2 IMAD.MOV R16, RZ, RZ, -R16 ;  /* 0x000000ffff10a224 */ /* 0x000fe200078e0a10 */
[----:B------:R-:W-:Y:S01]  /*32f0*/  ISETP.GE.AND P2, PT, R162, RZ, PT ;  /* 0x000000ffa200720c */ /* 0x000fe20003f46270 */
        /* <DEDUP_REMOVED lines=9> */
[----:B------:R-:W-:-:S03]  /*3390*/  ISETP.GE.AND P5, PT, R161, RZ, PT ;  /* 0x000000ffa100720c */ /* 0x000fc60003fa6270 */
        /* <DEDUP_REMOVED lines=59> */
[----:B------:R-:W-:-:S02]  /*3750*/  ISETP.GE.AND P5, PT, R127, RZ, PT ;  /* 0x000000ff7f00720c */ /* 0x000fc40003fa6270 */
[----:B0-----:R-:W-:Y:S01]  /*3760*/  LOP3.LUT R125, R0, 0x16, RZ, 0xfc, !PT ;  /* 0x00000016007d7812 */ /* 0x001fe200078efcff */
        /* <DEDUP_REMOVED lines=12> */
[----:B------:R-:W-:Y:S01]  /*3830*/  LOP3.LUT R127, R0, 0x18, RZ, 0xfc, !PT ;  /* 0x00000018007f7812 */ /* 0x000fe200078efcff */
        /* <DEDUP_REMOVED lines=12> */
[----:B------:R-:W-:Y:S01]  /*3900*/  LEA.HI R105, R95, 0xe, RZ, 0x1a ;  /* 0x0000000e5f697811 */ /* 0x000fe200078fd0ff */
        /* <DEDUP_REMOVED lines=12> */
[----:B------:R-:W-:Y:S01]  /*39d0*/  IMAD R105, R105, UR17, RZ ;  /* 0x0000001169697c24 */ /* 0x000fe2000f8e02ff */
[----:B------:R-:W-:Y:S01]  /*39e0*/  LOP3.LUT R95, R0, 0x28, RZ, 0xfc, !PT ;  /* 0x00000028005f7812 */ /* 0x000fe200078efcff */
[----:B------:R-:W-:Y:S01]  /*39f0*/  @!P2 IMAD.MOV R126, RZ, RZ, -R126 ;  /* 0x000000ffff7ea224 */ /* 0x000fe200078e0a7e */
[----:B------:R-:W-:Y:S01]  /*3a00*/  ISETP.NE.AND P2, PT, R77, RZ, PT ;  /* 0x000000ff4d00720c */ /* 0x000fe20003f45270 */
[----:B------:R-:W-:Y:S01]  /*3a10*/  @!P1 IMAD.MOV R120, RZ, RZ, -R120 ;  /* 0x000000ffff789224 */ /* 0x000fe200078e0a78 */
[----:B------:R-:W-:Y:S01]  /*3a20*/  LOP3.LUT R77, RZ, R77, RZ, 0x33, !PT ;  /* 0x0000004dff4d7212 */ /* 0x000fe200078e33ff */
[----:B------:R-:W-:Y:S01]  /*3a30*/  @!P4 IMAD.MOV R124, RZ, RZ, -R124 ;  /* 0x000000ffff7cc224 */ /* 0x000fe200078e0a7c */
[----:B------:R-:W-:Y:S01]  /*3a40*/  ISETP.GE.AND P1, PT, R21, RZ, PT ;  /* 0x000000ff1500720c */ /* 0x000fe20003f26270 */
[----:B------:R-:W-:Y:S01]  /*3a50*/  @!P0 IMAD.MOV R6, RZ, RZ, -R6 ;  /* 0x000000ffff068224 */ /* 0x000fe200078e0a06 */
[----:B------:R-:W-:Y:S01]  /*3a60*/  ISETP.GE.AND P4, PT, R220, RZ, PT ;  /* 0x000000ffdc00720c */ /* 0x000fe20003f86270 */
[----:B------:R-:W-:Y:S01]  /*3a70*/  @!P3 IMAD.MOV R130, RZ, RZ, -R130 ;  /* 0x000000ffff82b224 */ /* 0x000fe200078e0a82 */
[C---:B------:R-:W-:Y:S01]  /*3a80*/  SEL R8, R77.reuse, R8, !P2 ;  /* 0x000000084d087207 */ /* 0x040fe20005000000 */
[----:B------:R-:W-:Y:S01]  /*3a90*/  @!P5 IMAD.MOV R128, RZ, RZ, -R128 ;  /* 0x000000ffff80d224 */ /* 0x000fe200078e0a80 */
[----:B------:R-:W-:Y:S01]  /*3aa0*/  LEA R5, P0, R4, UR4, 0x1 ;  /* 0x0000000404057c11 */ /* 0x000fe2000f8008ff */
[----:B------:R-:W-:Y:S01]  /*3ab0*/  ULDC UR4, c[0x0][0x240] ;  /* 0x0000900000047ab9 */ /* 0x000fe20000000800 */
[C---:B------:R-:W-:Y:S01]  /*3ac0*/  SEL R16, R77.reuse, R16, !P2 ;  /* 0x000000104d107207 */ /* 0x040fe20005000000 */
[----:B------:R-:W-:Y:S01]  /*3ad0*/  IMAD R196, R8, UR4, RZ ;  /* 0x0000000408c47c24 */ /* 0x000fe2000f8e02ff */
[C---:B------:R-:W-:Y:S01]  /*3ae0*/  SEL R18, R77.reuse, R18, !P2 ;  /* 0x000000124d127207 */ /* 0x040fe20005000000 */
[----:B------:R0:W-:Y:S01]  /*3af0*/  STL [R1+0x44], R5 ;  /* 0x0000440501007387 */ /* 0x0001e20000100800 */
[C---:B------:R-:W-:Y:S01]  /*3b00*/  SEL R20, R77.reuse, R20, !P2 ;  /* 0x000000144d147207 */ /* 0x040fe20005000000 */
[----:B------:R-:W-:Y:S01]  /*3b10*/  IMAD R16, R16, UR4, RZ ;  /* 0x0000000410107c24 */ /* 0x000fe2000f8e02ff */
        /* <DEDUP_REMOVED lines=10> */
[----:B------:R-:W-:Y:S01]  /*3bc0*/  LEA.HI.X.SX32 R4, R4, UR5, 0x1, P0 ;  /* 0x0000000504047c11 */ /* 0x000fe200080f0eff */
[----:B------:R-:W-:Y:S01]  /*3bd0*/  @!P1 IMAD.MOV R132, RZ, RZ, -R132 ;  /* 0x000000ffff849224 */ /* 0x000fe200078e0a84 */
[C---:B------:R-:W-:Y:S01]  /*3be0*/  SEL R24, R77.reuse, R24, !P2 ;  /* 0x000000184d187207 */ /* 0x040fe20005000000 */
[----:B------:R-:W-:Y:S01]  /*3bf0*/  @!P4 IMAD.MOV R134, RZ, RZ, -R134 ;  /* 0x000000ffff86c224 */ /* 0x000fe200078e0a86 */
[C---:B------:R-:W-:Y:S01]  /*3c00*/  SEL R36, R77.reuse, R36, !P2 ;  /* 0x000000244d247207 */ /* 0x040fe20005000000 */
[----:B------:R-:W-:Y:S01]  /*3c10*/  IMAD R32, R32, UR4, RZ ;  /* 0x0000000420207c24 */ /* 0x000fe2000f8e02ff */
[----:B------:R-:W-:Y:S01]  /*3c20*/  LEA R11, P6, R196, UR10, 0x1 ;  /* 0x0000000ac40b7c11 */ /* 0x000fe2000f8c08ff */
        /* <DEDUP_REMOVED lines=9> */
[----:B------:R-:W-:Y:S01]  /*3cc0*/  LEA R7, P1, R16, UR10, 0x1 ;  /* 0x0000000a10077c11 */ /* 0x000fe2000f8208ff */
[----:B------:R-:W-:Y:S01]  /*3cd0*/  IMAD R26, R26, UR4, RZ ;  /* 0x000000041a1a7c24 */ /* 0x000fe2000f8e02ff */
[----:B------:R-:W-:Y:S01]  /*3ce0*/  LEA R6, P0, R18, UR10, 0x1 ;  /* 0x0000000a12067c11 */ /* 0x000fe2000f8008ff */
[----:B------:R-:W-:Y:S01]  /*3cf0*/  IMAD R46, R46, UR4, RZ ;  /* 0x000000042e2e7c24 */ /* 0x000fe2000f8e02ff */
[----:B------:R-:W-:Y:S01]  /*3d00*/  SEL R48, R77, R48, !P2 ;  /* 0x000000304d307207 */ /* 0x000fe20005000000 */
[----:B------:R-:W-:Y:S01]  /*3d10*/  IMAD R223, R223, UR4, RZ ;  /* 0x00000004dfdf7c24 */ /* 0x000fe2000f8e02ff */
[----:B0-----:R-:W-:Y:S01]  /*3d20*/  LEA R5, P4, R20, UR10, 0x1 ;  /* 0x0000000a14057c11 */ /* 0x001fe2000f8808ff */
[----:B------:R-:W-:Y:S01]  /*3d30*/  IMAD R95, R95, UR17, RZ ;  /* 0x000000115f5f7c24 */ /* 0x000fe2000f8e02ff */
[----:B------:R-:W-:Y:S01]  /*3d40*/  LEA.HI.X.SX32 R196, R196, UR11, 0x1, P6 ;  /* 0x0000000bc4c47c11 */ /* 0x000fe2000b0f0eff */
[----:B------:R-:W-:Y:S01]  /*3d50*/  IMAD R48, R48, UR4, RZ ;  /* 0x0000000430307c24 */ /* 0x000fe2000f8e02ff */
[C---:B------:R-:W-:Y:S01]  /*3d60*/  SEL R38, R77.reuse, R38, !P2 ;  /* 0x000000264d267207 */ /* 0x040fe20005000000 */
[----:B------:R-:W-:Y:S01]  /*3d70*/  UMOV UR5, URZ ;  /* 0x0000003f00057c82 */ /* 0x000fe20008000000 */
[----:B------:R-:W-:Y:S01]  /*3d80*/  SEL R50, R77, R50, !P2 ;  /* 0x000000324d327207 */ /* 0x000fe20005000000 */
[----:B------:R-:W-:Y:S01]  /*3d90*/  IMAD R105, R81, UR17, RZ ;  /* 0x0000001151697c24 */ /* 0x000fe2000f8e02ff */
[----:B------:R-:W-:Y:S01]  /*3da0*/  LEA R10, P5, R202, UR10, 0x1 ;  /* 0x0000000aca0a7c11 */ /* 0x000fe2000f8a08ff */
[----:B------:R-:W-:Y:S01]  /*3db0*/  IMAD R38, R38, UR4, RZ ;  /* 0x0000000426267c24 */ /* 0x000fe2000f8e02ff */
[----:B-1----:R-:W-:Y:S01]  /*3dc0*/  LEA R4, P6, R22, UR10, 0x1 ;  /* 0x0000000a16047c11 */ /* 0x002fe2000f8c08ff */
[----:B------:R-:W-:Y:S01]  /*3dd0*/  IMAD R50, R50, UR4, RZ ;  /* 0x0000000432327c24 */ /* 0x000fe2000f8e02ff */
[----:B------:R-:W-:-:S02]  /*3de0*/  SEL R28, R77, R28, !P2 ;  /* 0x0000001c4d1c7207 */ /* 0x000fc40005000000 */
[C---:B------:R-:W-:Y:S02]  /*3df0*/  SEL R40, R77.reuse, R40, !P2 ;  /* 0x000000284d287207 */ /* 0x040fe40005000000 */
[----:B------:R-:W-:Y:S01]  /*3e00*/  LEA R9, P3, R194, UR10, 0x1 ;  /* 0x0000000ac2097c11 */ /* 0x000fe2000f8608ff */
[----:B------:R-:W-:Y:S01]  /*3e10*/  IMAD R28, R28, UR4, RZ ;  /* 0x000000041c1c7c24 */ /* 0x000fe2000f8e02ff */
[C---:B------:R-:W-:Y:S01]  /*3e20*/  SEL R30, R77.reuse, R30, !P2 ;  /* 0x0000001e4d1e7207 */ /* 0x040fe20005000000 */
[----:B------:R-:W-:Y:S01]  /*3e30*/  IMAD R40, R40, UR4, RZ ;  /* 0x0000000428287c24 */ /* 0x000fe2000f8e02ff */
[----:B------:R-:W-:Y:S02]  /*3e40*/  LEA.HI.X.SX32 R192, R16, UR11, 0x1, P1 ;  /* 0x0000000b10c07c11 */ /* 0x000fe400088f0eff */
[----:B------:R-:W-:Y:S01]  /*3e50*/  LEA.HI.X.SX32 R190, R18, UR11, 0x1, P0 ;  /* 0x0000000b12be7c11 */ /* 0x000fe200080f0eff */
[----:B------:R-:W-:Y:S01]  /*3e60*/  IMAD R30, R30, UR4, RZ ;  /* 0x000000041e1e7c24 */ /* 0x000fe2000f8e02ff */
[----:B------:R-:W-:-:S02]  /*3e70*/  SEL R60, R77, R60, !P2 ;  /* 0x0000003c4d3c7207 */ /* 0x000fc40005000000 */
[----:B------:R-:W-:Y:S02]  /*3e80*/  LEA R16, P0, R32, UR10, 0x1 ;  /* 0x0000000a20107c11 */ /* 0x000fe4000f8008ff */
[----:B------:R-:W-:Y:S01]  /*3e90*/  LEA.HI.X.SX32 R188, R20, UR11, 0x1, P4 ;  /* 0x0000000b14bc7c11 */ /* 0x000fe2000a0f0eff */
[----:B------:R-:W-:Y:S01]  /*3ea0*/  IMAD R60, R60, UR4, RZ ;  /* 0x000000043c3c7c24 */ /* 0x000fe2000f8e02ff */
[----:B------:R-:W-:Y:S02]  /*3eb0*/  SEL R62, R77, R62, !P2 ;  /* 0x0000003e4d3e7207 */ /* 0x000fe40005000000 */
[----:B------:R-:W-:Y:S02]  /*3ec0*/  LEA.HI.X.SX32 R202, R202, UR11, 0x1, P5 ;  /* 0x0000000bcaca7c11 */ /* 0x000fe4000a8f0eff */
[----:B------:R-:W-:Y:S01]  /*3ed0*/  LEA R17, P4, R34, UR10, 0x1 ;  /* 0x0000000a22117c11 */ /* 0x000fe2000f8808ff */
[----:B------:R-:W-:Y:S01]  /*3ee0*/  IMAD R62, R62, UR4, RZ ;  /* 0x000000043e3e7c24 */ /* 0x000fe2000f8e02ff */
[----:B------:R-:W-:-:S02]  /*3ef0*/  LEA.HI.X.SX32 R186, R22, UR11, 0x1, P6 ;  /* 0x0000000b16ba7c11 */ /* 0x000fc4000b0f0eff */
[C---:B------:R-:W-:Y:S02]  /*3f00*/  SEL R42, R77.reuse, R42, !P2 ;  /* 0x0000002a4d2a7207 */ /* 0x040fe40005000000 */
[C---:B------:R-:W-:Y:S02]  /*3f10*/  SEL R44, R77.reuse, R44, !P2 ;  /* 0x0000002c4d2c7207 */ /* 0x040fe40005000000 */
        /* <DEDUP_REMOVED lines=76> */
[----:B------:R-:W-:Y:S01]  /*43e0*/  SEL R224, R77, R134, !P2 ;  /* 0x000000864de07207 */ /* 0x000fe20005000000 */
[----:B------:R-:W-:Y:S01]  /*43f0*/  IMAD R221, R221, UR4, RZ ;  /* 0x00000004dddd7c24 */ /* 0x000fe2000f8e02ff */
[----:B------:R-:W-:Y:S01]  /*4400*/  LEA R12, P5, R24, UR10, 0x1 ;  /* 0x0000000a180c7c11 */ /* 0x000fe2000f8a08ff */
[----:B------:R-:W-:Y:S01]  /*4410*/  IMAD R222, R222, UR4, RZ ;  /* 0x00000004dede7c24 */ /* 0x000fe2000f8e02ff */
[----:B------:R-:W-:Y:S01]  /*4420*/  LEA.HI.X.SX32 R194, R194, UR11, 0x1, P3 ;  /* 0x0000000bc2c27c11 */ /* 0x000fe200098f0eff */
[----:B------:R-:W-:Y:S01]  /*4430*/  IMAD R224, R224, UR4, RZ ;  /* 0x00000004e0e07c24 */ /* 0x000fe2000f8e02ff */
[----:B------:R-:W-:Y:S01]  /*4440*/  LEA R18, P6, R36, UR10, 0x1 ;  /* 0x0000000a24127c11 */ /* 0x000fe2000f8c08ff */
[----:B------:R-:W-:Y:S01]  /*4450*/  IMAD R132, R79, UR17, RZ ;  /* 0x000000114f847c24 */ /* 0x000fe2000f8e02ff */
[----:B------:R-:W-:Y:S01]  /*4460*/  LEA R8, P2, R14, UR10, 0x1 ;  /* 0x0000000a0e087c11 */ /* 0x000fe2000f8408ff */
[----:B------:R-:W-:Y:S01]  /*4470*/  UMOV UR4, URZ ;  /* 0x0000003f00047c82 */ /* 0x000fe20008000000 */
[----:B------:R-:W-:Y:S01]  /*4480*/  LEA R13, P3, R26, UR10, 0x1 ;  /* 0x0000000a1a0d7c11 */ /* 0x000fe2000f8608ff */
[----:B------:R-:W-:Y:S01]  /*4490*/  UIADD3.X UR9, UR4, 0x40000040, URZ, UP0, !UPT ;  /* 0x4000004004097890 */ /* 0x000fe200087fe43f */
[----:B------:R-:W-:-:S02]  /*44a0*/  LEA.HI.X.SX32 R210, R32, UR11, 0x1, P0 ;  /* 0x0000000b20d27c11 */ /* 0x000fc400080f0eff */
[----:B------:R-:W-:Y:S02]  /*44b0*/  CS2R R32, SRZ ;  /* 0x0000000000207805 */ /* 0x000fe4000001ff00 */
[----:B------:R-:W-:Y:S02]  /*44c0*/  LEA R225, P0, R46, UR10, 0x1 ;  /* 0x0000000a2ee17c11 */ /* 0x000fe4000f8008ff */
[----:B------:R-:W-:Y:S02]  /*44d0*/  CS2R R76, SRZ ;  /* 0x00000000004c7805 */ /* 0x000fe4000001ff00 */
[----:B------:R-:W-:Y:S02]  /*44e0*/  LEA.HI.X.SX32 R212, R34, UR11, 0x1, P4 ;  /* 0x0000000b22d47c11 */ /* 0x000fe4000a0f0eff */
[----:B------:R-:W-:Y:S02]  /*44f0*/  CS2R R34, SRZ ;  /* 0x0000000000227805 */ /* 0x000fe4000001ff00 */
[----:B------:R-:W-:Y:S01]  /*4500*/  LEA.HI.X.SX32 R200, R24, UR11, 0x1, P5 ;  /* 0x0000000b18c87c11 */ /* 0x000fe2000a8f0eff */
[----:B------:R-:W-:Y:S01]  /*4510*/  UIADD3.64 UR20, UR8, 0x80, URZ ;  /* 0x0000008008147897 */ /* 0x000fe2000fffe03f */
[----:B------:R-:W-:Y:S01]  /*4520*/  LEA R226, P4, R48, UR10, 0x1 ;  /* 0x0000000a30e27c11 */ /* 0x000fe2000f8808ff */
[----:B------:R-:W-:Y:S01]  /*4530*/  UIADD3.64 UR24, UR8, 0x100, URZ ;  /* 0x0000010008187897 */ /* 0x000fe2000fffe03f */
[----:B------:R-:W-:-:S02]  /*4540*/  LEA.HI.X.SX32 R214, R36, UR11, 0x1, P6 ;  /* 0x0000000b24d67c11 */ /* 0x000fc4000b0f0eff */
[----:B------:R-:W-:Y:S02]  /*4550*/  CS2R R36, SRZ ;  /* 0x0000000000247805 */ /* 0x000fe4000001ff00 */
[----:B------:R-:W-:Y:S02]  /*4560*/  LEA.HI.X.SX32 R201, R14, UR11, 0x1, P2 ;  /* 0x0000000b0ec97c11 */ /* 0x000fe400090f0eff */
[----:B------:R-:W-:Y:S02]  /*4570*/  LEA R19, P5, R38, UR10, 0x1 ;  /* 0x0000000a26137c11 */ /* 0x000fe4000f8a08ff */
[----:B------:R-:W-:Y:S02]  /*4580*/  LEA.HI.X.SX32 R184, R26, UR11, 0x1, P3 ;  /* 0x0000000b1ab87c11 */ /* 0x000fe400098f0eff */
[----:B------:R-:W-:Y:S02]  /*4590*/  CS2R R26, SRZ ;  /* 0x00000000001a7805 */ /* 0x000fe4000001ff00 */
[----:B------:R-:W-:-:S02]  /*45a0*/  LEA R227, P6, R50, UR10, 0x1 ;  /* 0x0000000a32e37c11 */ /* 0x000fc4000f8c08ff */
[----:B------:R-:W-:Y:S02]  /*45b0*/  LEA R14, P2, R28, UR10, 0x1 ;  /* 0x0000000a1c0e7c11 */ /* 0x000fe4000f8408ff */
[----:B------:R-:W-:Y:S02]  /*45c0*/  LEA R20, P3, R40, UR10, 0x1 ;  /* 0x0000000a28147c11 */ /* 0x000fe4000f8608ff */
[----:B------:R-:W-:Y:S02]  /*45d0*/  LEA R15, P1, R30, UR10, 0x1 ;  /* 0x0000000a1e0f7c11 */ /* 0x000fe4000f8208ff */
[----:B------:R-:W-:Y:S02]  /*45e0*/  LEA.HI.X.SX32 R148, R46, UR11, 0x1, P0 ;  /* 0x0000000b2e947c11 */ /* 0x000fe400080f0eff */
[----:B------:R-:W-:Y:S02]  /*45f0*/  CS2R R46, SRZ ;  /* 0x00000000002e7805 */ /* 0x000fe4000001ff00 */
[----:B------:R-:W-:-:S02]  /*4600*/  LEA R232, P0, R60, UR10, 0x1 ;  /* 0x0000000a3ce87c11 */ /* 0x000fc4000f8008ff */
[----:B------:R-:W-:Y:S02]  /*4610*/  LEA.HI.X.SX32 R150, R48, UR11, 0x1, P4 ;  /* 0x0000000b30967c11 */ /* 0x000fe4000a0f0eff */
[----:B------:R-:W-:Y:S02]  /*4620*/  CS2R R48, SRZ ;  /* 0x0000000000307805 */ /* 0x000fe4000001ff00 */
[----:B------:R-:W-:Y:S02]  /*4630*/  LEA.HI.X.SX32 R216, R38, UR11, 0x1, P5 ;  /* 0x0000000b26d87c11 */ /* 0x000fe4000a8f0eff */
[----:B------:R-:W-:Y:S02]  /*4640*/  CS2R R38, SRZ ;  /* 0x0000000000267805 */ /* 0x000fe4000001ff00 */
[----:B------:R-:W-:Y:S02]  /*4650*/  LEA R233, P4, R62, UR10, 0x1 ;  /* 0x0000000a3ee97c11 */ /* 0x000fe4000f8808ff */
[----:B------:R-:W-:-:S02]  /*4660*/  LEA.HI.X.SX32 R152, R50, UR11, 0x1, P6 ;  /* 0x0000000b32987c11 */ /* 0x000fc4000b0f0eff */
[----:B------:R-:W-:Y:S02]  /*4670*/  CS2R R50, SRZ ;  /* 0x0000000000327805 */ /* 0x000fe4000001ff00 */
[----:B------:R-:W-:Y:S02]  /*4680*/  LEA.HI.X.SX32 R206, R28, UR11, 0x1, P2 ;  /* 0x0000000b1cce7c11 */ /* 0x000fe400090f0eff */
[----:B------:R-:W-:Y:S02]  /*4690*/  CS2R R28, SRZ ;  /* 0x00000000001c7805 */ /* 0x000fe4000001ff00 */
[----:B------:R-:W-:Y:S02]  /*46a0*/  LEA R228, P5, R52, UR10, 0x1 ;  /* 0x0000000a34e47c11 */ /* 0x000fe4000f8a08ff */
[----:B------:R-:W-:Y:S02]  /*46b0*/  LEA.HI.X.SX32 R218, R40, UR11, 0x1, P3 ;  /* 0x0000000b28da7c11 */ /* 0x000fe400098f0eff */
[----:B------:R-:W-:-:S02]  /*46c0*/  CS2R R40, SRZ ;  /* 0x0000000000287805 */ /* 0x000fc4000001ff00 */
[----:B------:R-:W-:Y:S02]  /*46d0*/  LEA R234, P6, R64, UR10, 0x1 ;  /* 0x0000000a40ea7c11 */ /* 0x000fe4000f8c08ff */
[----:B------:R-:W-:Y:S02]  /*46e0*/  LEA R205, P2, R42, UR10, 0x1 ;  /* 0x0000000a2acd7c11 */ /* 0x000fe4000f8408ff */
[----:B------:R-:W-:Y:S02]  /*46f0*/  LEA.HI.X.SX32 R208, R30, UR11, 0x1, P1 ;  /* 0x0000000b1ed07c11 */ /* 0x000fe400088f0eff */
[----:B------:R-:W-:Y:S02]  /*4700*/  CS2R R30, SRZ ;  /* 0x00000000001e7805 */ /* 0x000fe4000001ff00 */
[----:B------:R-:W-:Y:S02]  /*4710*/  LEA R229, P3, R54, UR10, 0x1 ;  /* 0x0000000a36e57c11 */ /* 0x000fe4000f8608ff */
[----:B------:R-:W-:-:S02]  /*4720*/  LEA R203, P1, R44, UR10, 0x1 ;  /* 0x0000000a2ccb7c11 */ /* 0x000fc4000f8208ff */
[----:B------:R-:W-:Y:S02]  /*4730*/  LEA.HI.X.SX32 R162, R60, UR11, 0x1, P0 ;  /* 0x0000000b3ca27c11 */ /* 0x000fe400080f0eff */
[----:B------:R-:W-:Y:S02]  /*4740*/  CS2R R60, SRZ ;  /* 0x00000000003c7805 */ /* 0x000fe4000001ff00 */
[----:B------:R-:W-:Y:S02]  /*4750*/  LEA R176, P0, R74, UR10, 0x1 ;  /* 0x0000000a4ab07c11 */ /* 0x000fe4000f8008ff */
[----:B------:R-:W-:Y:S02]  /*4760*/  LEA.HI.X.SX32 R164, R62, UR11, 0x1, P4 ;  /* 0x0000000b3ea47c11 */ /* 0x000fe4000a0f0eff */
[----:B------:R-:W-:Y:S02]  /*4770*/  CS2R R62, SRZ ;  /* 0x00000000003e7805 */ /* 0x000fe4000001ff00 */
[----:B------:R-:W-:-:S02]  /*4780*/  LEA.HI.X.SX32 R154, R52, UR11, 0x1, P5 ;  /* 0x0000000b349a7c11 */ /* 0x000fc4000a8f0eff */
[----:B------:R-:W-:Y:S02]  /*4790*/  CS2R R52, SRZ ;  /* 0x0000000000347805 */ /* 0x000fe4000001ff00 */
[----:B------:R-:W-:Y:S02]  /*47a0*/  LEA R239, P4, R78, UR10, 0x1 ;  /* 0x0000000a4eef7c11 */ /* 0x000fe4000f8808ff */
[----:B------:R-:W-:Y:S02]  /*47b0*/  LEA.HI.X.SX32 R166, R64, UR11, 0x1, P6 ;  /* 0x0000000b40a67c11 */ /* 0x000fe4000b0f0eff */
[----:B------:R-:W-:Y:S02]  /*47c0*/  CS2R R64, SRZ ;  /* 0x0000000000407805 */ /* 0x000fe4000001ff00 */
[----:B------:R-:W-:Y:S02]  /*47d0*/  LEA.HI.X.SX32 R204, R42, UR11, 0x1, P2 ;  /* 0x0000000b2acc7c11 */ /* 0x000fe400090f0eff */
[----:B------:R-:W-:-:S02]  /*47e0*/  CS2R R42, SRZ ;  /* 0x00000000002a7805 */ /* 0x000fc4000001ff00 */
[----:B------:R-:W-:Y:S02]  /*47f0*/  LEA R235, P5, R66, UR10, 0x1 ;  /* 0x0000000a42eb7c11 */ /* 0x000fe4000f8a08ff */
[----:B------:R-:W-:Y:S02]  /*4800*/  LEA.HI.X.SX32 R156, R54, UR11, 0x1, P3 ;  /* 0x0000000b369c7c11 */ /* 0x000fe400098f0eff */
[----:B------:R-:W-:Y:S02]  /*4810*/  CS2R R54, SRZ ;  /* 0x0000000000367805 */ /* 0x000fe4000001ff00 */
[----:B------:R-:W-:Y:S02]  /*4820*/  LEA R240, P6, R80, UR10, 0x1 ;  /* 0x0000000a50f07c11 */ /* 0x000fe4000f8c08ff */
[----:B------:R-:W-:Y:S02]  /*4830*/  LEA R230, P2, R56, UR10, 0x1 ;  /* 0x0000000a38e67c11 */ /* 0x000fe4000f8408ff */
[----:B------:R-:W-:-:S02]  /*4840*/  LEA.HI.X.SX32 R146, R44, UR11, 0x1, P1 ;  /* 0x0000000b2c927c11 */ /* 0x000fc400088f0eff */
[----:B------:R-:W-:Y:S02]  /*4850*/  CS2R R44, SRZ ;  /* 0x00000000002c7805 */ /* 0x000fe4000001ff00 */
[----:B------:R-:W-:Y:S02]  /*4860*/  LEA R236, P3, R68, UR10, 0x1 ;  /* 0x0000000a44ec7c11 */ /* 0x000fe4000f8608ff */
[----:B------:R-:W-:Y:S02]  /*4870*/  LEA R231, P1, R58, UR10, 0x1 ;  /* 0x0000000a3ae77c11 */ /* 0x000fe4000f8208ff */
[----:B------:R-:W-:Y:S02]  /*4880*/  LEA.HI.X.SX32 R93, R74, UR11, 0x1, P0 ;  /* 0x0000000b4a5d7c11 */ /* 0x000fe400080f0eff */
[----:B------:R-:W-:Y:S02]  /*4890*/  CS2R R74, SRZ ;  /* 0x00000000004a7805 */ /* 0x000fe4000001ff00 */
[----:B------:R-:W-:-:S02]  /*48a0*/  LEA R245, P0, R21, UR10, 0x1 ;  /* 0x0000000a15f57c11 */ /* 0x000fc4000f8008ff */
[----:B------:R-:W-:Y:S02]  /*48b0*/  LEA.HI.X.SX32 R92, R78, UR11, 0x1, P4 ;  /* 0x0000000b4e5c7c11 */ /* 0x000fe4000a0f0eff */
[----:B------:R-:W-:Y:S02]  /*48c0*/  LEA.HI.X.SX32 R168, R66, UR11, 0x1, P5 ;  /* 0x0000000b42a87c11 */ /* 0x000fe4000a8f0eff */
[----:B------:R-:W-:Y:S02]  /*48d0*/  CS2R R66, SRZ ;  /* 0x0000000000427805 */ /* 0x000fe4000001ff00 */
[----:B------:R-:W-:Y:S02]  /*48e0*/  LEA R246, P4, R25, UR10, 0x1 ;  /* 0x0000000a19f67c11 */ /* 0x000fe4000f8808ff */
[----:B------:R-:W-:Y:S02]  /*48f0*/  LEA.HI.X.SX32 R91, R80, UR11, 0x1, P6 ;  /* 0x0000000b505b7c11 */ /* 0x000fe4000b0f0eff */
[----:B------:R-:W-:-:S02]  /*4900*/  LEA.HI.X.SX32 R158, R56, UR11, 0x1, P2 ;  /* 0x0000000b389e7c11 */ /* 0x000fc400090f0eff */
[----:B------:R-:W-:Y:S02]  /*4910*/  CS2R R56, SRZ ;  /* 0x0000000000387805 */ /* 0x000fe4000001ff00 */
        /* <DEDUP_REMOVED lines=8> */
[----:B------:R-:W-:Y:S02]  /*49a0*/  LEA R238, P1, R72, UR10, 0x1 ;  /* 0x0000000a48ee7c11 */ /* 0x000fe4000f8208ff */
[----:B------:R-:W-:Y:S02]  /*49b0*/  LEA.HI.X.SX32 R22, R21, UR11, 0x1, P0 ;  /* 0x0000000b15167c11 */ /* 0x000fe400080f0eff */
[----:B------:R-:W-:-:S02]  /*49c0*/  LEA.HI.X.SX32 R21, R25, UR11, 0x1, P4 ;  /* 0x0000000b19157c11 */ /* 0x000fc4000a0f0eff */
[----:B------:R-:W-:Y:S02]  /*49d0*/  CS2R R24, SRZ ;  /* 0x0000000000187805 */ /* 0x000fe4000001ff00 */
[----:B------:R-:W-:Y:S02]  /*49e0*/  LEA.HI.X.SX32 R90, R82, UR11, 0x1, P5 ;  /* 0x0000000b525a7c11 */ /* 0x000fe4000a8f0eff */
[----:B------:R-:W-:Y:S02]  /*49f0*/  LEA R99, P4, R106, UR10, 0x1 ;  /* 0x0000000a6a637c11 */ /* 0x000fe4000f8808ff */
[----:B------:R-:W-:Y:S02]  /*4a00*/  LEA.HI.X.SX32 R94, R94, UR11, 0x1, P6 ;  /* 0x0000000b5e5e7c11 */ /* 0x000fe4000b0f0eff */
[----:B------:R-:W-:Y:S01]  /*4a10*/  LEA.HI.X.SX32 R172, R70, UR11, 0x1, P2 ;  /* 0x0000000b46ac7c11 */ /* 0x000fe200090f0eff */
[----:B------:R0:W-:Y:S01]  /*4a20*/  STL [R1], R99 ;  /* 0x0000006301007387 */ /* 0x0001e20000100800 */
[----:B------:R-:W-:-:S02]  /*4a30*/  LEA R248, P5, R96, UR10, 0x1 ;  /* 0x0000000a60f87c11 */ /* 0x000fc4000f8a08ff */
[----:B------:R-:W-:Y:S02]  /*4a40*/  CS2R R70, SRZ ;  /* 0x0000000000467805 */ /* 0x000fe4000001ff00 */
[----:B------:R-:W-:Y:S02]  /*4a50*/  LEA.HI.X.SX32 R89, R84, UR11, 0x1, P3 ;  /* 0x0000000b54597c11 */ /* 0x000fe400098f0eff */
[----:B------:R-:W-:Y:S02]  /*4a60*/  LEA R97, P6, R108, UR10, 0x1 ;  /* 0x0000000a6c617c11 */ /* 0x000fe4000f8c08ff */
[----:B------:R-:W-:Y:S02]  /*4a70*/  LEA R243, P2, R86, UR10, 0x1 ;  /* 0x0000000a56f37c11 */ /* 0x000fe4000f8408ff */
[----:B------:R-:W-:Y:S01]  /*4a80*/  LEA.HI.X.SX32 R174, R72, UR11, 0x1, P1 ;  /* 0x0000000b48ae7c11 */ /* 0x000fe200088f0eff */
[----:B------:R1:W-:Y:S01]  /*4a90*/  STL [R1+0x4], R97 ;  /* 0x0000046101007387 */ /* 0x0003e20000100800 */
[----:B------:R-:W-:-:S02]  /*4aa0*/  LEA R249, P3, R98, UR10, 0x1 ;  /* 0x0000000a62f97c11 */ /* 0x000fc4000f8608ff */
[----:B------:R-:W-:Y:S02]  /*4ab0*/  CS2R R72, SRZ ;  /* 0x0000000000487805 */ /* 0x000fe4000001ff00 */
[----:B------:R-:W-:Y:S02]  /*4ac0*/  LEA R244, P1, R23, UR10, 0x1 ;  /* 0x0000000a17f47c11 */ /* 0x000fe4000f8208ff */
[----:B------:R-:W-:Y:S02]  /*4ad0*/  LEA.HI.X.SX32 R96, R96, UR11, 0x1, P5 ;  /* 0x0000000b60607c11 */ /* 0x000fe4000a8f0eff */
[----:B------:R-:W-:Y:S02]  /*4ae0*/  LEA.HI.X.SX32 R88, R86, UR11, 0x1, P2 ;  /* 0x0000000b56587c11 */ /* 0x000fe400090f0eff */
[----:B0-----:R-:W-:Y:S02]  /*4af0*/  LEA R99, P5, R110, UR10, 0x1 ;  /* 0x0000000a6e637c11 */ /* 0x001fe4000f8a08ff */
[----:B------:R-:W-:-:S02]  /*4b00*/  LEA.HI.X.SX32 R98, R98, UR11, 0x1, P3 ;  /* 0x0000000b62627c11 */ /* 0x000fc400098f0eff */
[----:B------:R-:W-:Y:S01]  /*4b10*/  LEA R250, P2, R100, UR10, 0x1 ;  /* 0x0000000a64fa7c11 */ /* 0x000fe2000f8408ff */
[----:B------:R0:W-:Y:S01]  /*4b20*/  STL [R1+0x8], R99 ;  /* 0x0000086301007387 */ /* 0x0001e20000100800 */
[----:B------:R-:W-:Y:S02]  /*4b30*/  LEA.HI.X.SX32 R23, R23, UR11, 0x1, P1 ;  /* 0x0000000b17177c11 */ /* 0x000fe400088f0eff */
[----:B-1----:R-:W-:Y:S02]  /*4b40*/  LEA R97, P3, R112, UR10, 0x1 ;  /* 0x0000000a70617c11 */ /* 0x002fe4000f8608ff */
[----:B------:R-:W-:Y:S02]  /*4b50*/  LEA R251, P1, R102, UR10, 0x1 ;  /* 0x0000000a66fb7c11 */ /* 0x000fe4000f8208ff */
[----:B------:R-:W-:Y:S01]  /*4b60*/  LEA.HI.X.SX32 R100, R100, UR11, 0x1, P2 ;  /* 0x0000000b64647c11 */ /* 0x000fe200090f0eff */
[----:B------:R1:W-:Y:S01]  /*4b70*/  STL [R1+0xc], R97 ;  /* 0x00000c6101007387 */ /* 0x0003e20000100800 */
[----:B------:R-:W-:-:S02]  /*4b80*/  LEA.HI.X.SX32 R102, R102, UR11, 0x1, P1 ;  /* 0x0000000b66667c11 */ /* 0x000fc400088f0eff */
[----:B0-----:R-:W-:Y:S02]  /*4b90*/  LEA R99, P2, R114, UR10, 0x1 ;  /* 0x0000000a72637c11 */ /* 0x001fe4000f8408ff */
[----:B------:R-:W-:Y:S02]  /*4ba0*/  LEA R252, P0, R104, UR10, 0x1 ;  /* 0x0000000a68fc7c11 */ /* 0x000fe4000f8008ff */
[----:B------:R-:W-:Y:S01]  /*4bb0*/  LEA.HI.X.SX32 R106, R106, UR11, 0x1, P4 ;  /* 0x0000000b6a6a7c11 */ /* 0x000fe2000a0f0eff */
[----:B------:R0:W-:Y:S01]  /*4bc0*/  STL [R1+0x10], R99 ;  /* 0x0000106301007387 */ /* 0x0001e20000100800 */
[----:B------:R-:W-:Y:S02]  /*4bd0*/  LEA.HI.X.SX32 R104, R104, UR11, 0x1, P0 ;  /* 0x0000000b68687c11 */ /* 0x000fe400080f0eff */
[----:B-1----:R-:W-:Y:S02]  /*4be0*/  LEA R97, P1, R116, UR10, 0x1 ;  /* 0x0000000a74617c11 */ /* 0x002fe4000f8208ff */
[----:B------:R-:W-:-:S02]  /*4bf0*/  LEA.HI.X.SX32 R108, R108, UR11, 0x1, P6 ;  /* 0x0000000b6c6c7c11 */ /* 0x000fc4000b0f0eff */
[----:B------:R-:W-:Y:S01]  /*4c00*/  LEA.HI.X.SX32 R110, R110, UR11, 0x1, P5 ;  /* 0x0000000b6e6e7c11 */ /* 0x000fe2000a8f0eff */
[----:B------:R1:W-:Y:S01]  /*4c10*/  STL [R1+0x14], R97 ;  /* 0x0000146101007387 */ /* 0x0003e20000100800 */
[----:B------:R-:W-:Y:S02]  /*4c20*/  LEA.HI.X.SX32 R112, R112, UR11, 0x1, P3 ;  /* 0x0000000b70707c11 */ /* 0x000fe400098f0eff */
[----:B0-----:R-:W-:Y:S02]  /*4c30*/  LEA R99, P0, R118, UR10, 0x1 ;  /* 0x0000000a76637c11 */ /* 0x001fe4000f8008ff */
[----:B------:R-:W-:Y:S02]  /*4c40*/  LEA.HI.X.SX32 R114, R114, UR11, 0x1, P2 ;  /* 0x0000000b72727c11 */ /* 0x000fe400090f0eff */
[----:B------:R-:W-:Y:S01]  /*4c50*/  LEA.HI.X.SX32 R116, R116, UR11, 0x1, P1 ;  /* 0x0000000b74747c11 */ /* 0x000fe200088f0eff */
[----:B------:R0:W-:Y:S01]  /*4c60*/  STL [R1+0x18], R99 ;  /* 0x0000186301007387 */ /* 0x0001e20000100800 */
[----:B------:R-:W-:-:S02]  /*4c70*/  LEA.HI.X.SX32 R118, R118, UR11, 0x1, P0 ;  /* 0x0000000b76767c11 */ /* 0x000fc400080f0eff */
[----:B-1----:R-:W-:Y:S02]  /*4c80*/  LEA R97, P4, R120, UR10, 0x1 ;  /* 0x0000000a78617c11 */ /* 0x002fe4000f8808ff */
[----:B------:R-:W-:Y:S02]  /*4c90*/  LOP3.LUT R80, R0, 0x3a, RZ, 0xfc, !PT ;  /* 0x0000003a00507812 */ /* 0x000fe400078efcff */
[----:B------:R-:W-:Y:S01]  /*4ca0*/  LEA.HI.X.SX32 R120, R120, UR11, 0x1, P4 ;  /* 0x0000000b78787c11 */ /* 0x000fe2000a0f0eff */
[----:B------:R1:W-:Y:S01]  /*4cb0*/  STL [R1+0x1c], R97 ;  /* 0x00001c6101007387 */ /* 0x0003e20000100800 */
[----:B------:R-:W-:Y:S01]  /*4cc0*/  LOP3.LUT R101, R0, 0x22, RZ, 0xfc, !PT ;  /* 0x0000002200657812 */ /* 0x000fe200078efcff */
[----:B------:R-:W-:Y:S01]  /*4cd0*/  IMAD R131, R80, UR17, RZ ;  /* 0x0000001150837c24 */ /* 0x000fe2000f8e02ff */
[----:B0-----:R-:W-:Y:S01]  /*4ce0*/  LEA R99, P6, R122, UR10, 0x1 ;  /* 0x0000000a7a637c11 */ /* 0x001fe2000f8c08ff */
[----:B------:R-:W-:Y:S01]  /*4cf0*/  IMAD R131, R83, UR17, RZ ;  /* 0x0000001153837c24 */ /* 0x000fe2000f8e02ff */
[----:B------:R-:W-:-:S02]  /*4d00*/  LOP3.LUT R103, R0, 0x20, RZ, 0xfc, !PT ;  /* 0x0000002000677812 */ /* 0x000fc400078efcff */
[----:B------:R-:W-:Y:S02]  /*4d10*/  CS2R R80, SRZ ;  /* 0x0000000000507805 */ /* 0x000fe4000001ff00 */
[----:B------:R-:W-:Y:S01]  /*4d20*/  LEA.HI.X.SX32 R122, R122, UR11, 0x1, P6 ;  /* 0x0000000b7a7a7c11 */ /* 0x000fe2000b0f0eff */
[----:B------:R0:W-:Y:S01]  /*4d30*/  STL [R1+0x20], R99 ;  /* 0x0000206301007387 */ /* 0x0001e20000100800 */
[----:B------:R-:W-:Y:S02]  /*4d40*/  LOP3.LUT R82, R0, 0x36, RZ, 0xfc, !PT ;  /* 0x0000003600527812 */ /* 0x000fe400078efcff */
[----:B-1----:R-:W-:Y:S02]  /*4d50*/  LEA R97, P5, R124, UR10, 0x1 ;  /* 0x0000000a7c617c11 */ /* 0x002fe4000f8a08ff */
[----:B------:R-:W-:Y:S01]  /*4d60*/  LOP3.LUT R84, R0, 0x32, RZ, 0xfc, !PT ;  /* 0x0000003200547812 */ /* 0x000fe200078efcff */
[----:B------:R-:W-:Y:S01]  /*4d70*/  IMAD R132, R82, UR17, RZ ;  /* 0x0000001152847c24 */ /* 0x000fe2000f8e02ff */
[C---:B------:R-:W-:Y:S01]  /*4d80*/  LOP3.LUT R130, R0.reuse, 0x1c, RZ, 0xfc, !PT ;  /* 0x0000001c00827812 */ /* 0x040fe200078efcff */
[----:B------:R1:W-:Y:S01]  /*4d90*/  STL [R1+0x24], R97 ;  /* 0x0000246101007387 */ /* 0x0003e20000100800 */
[----:B------:R-:W-:Y:S01]  /*4da0*/  LOP3.LUT R86, R0, 0x2c, RZ, 0xfc, !PT ;  /* 0x0000002c00567812 */ /* 0x000fe200078efcff */
[----:B------:R-:W-:Y:S01]  /*4db0*/  IMAD R105, R84, UR17, RZ ;  /* 0x0000001154697c24 */ /* 0x000fe2000f8e02ff */
[----:B0-----:R-:W-:Y:S01]  /*4dc0*/  LEA R99, P3, R126, UR10, 0x1 ;  /* 0x0000000a7e637c11 */ /* 0x001fe2000f8608ff */
[----:B------:R-:W-:Y:S01]  /*4dd0*/  IMAD R132, R85, UR17, RZ ;  /* 0x0000001155847c24 */ /* 0x000fe2000f8e02ff */
[----:B------:R-:W-:Y:S01]  /*4de0*/  LOP3.LUT R129, R0, 0x1a, RZ, 0xfc, !PT ;  /* 0x0000001a00817812 */ /* 0x000fe200078efcff */
[----:B------:R-:W-:Y:S01]  /*4df0*/  IMAD R131, R86, UR17, RZ ;  /* 0x0000001156837c24 */ /* 0x000fe2000f8e02ff */
[C---:B------:R-:W-:Y:S01]  /*4e00*/  LOP3.LUT R119, R0.reuse, 0x10, RZ, 0xfc, !PT ;  /* 0x0000001000777812 */ /* 0x040fe200078efcff */
[----:B------:R0:W-:Y:S01]  /*4e10*/  STL [R1+0x28], R99 ;  /* 0x0000286301007387 */ /* 0x0001e20000100800 */
[----:B------:R-:W-:Y:S01]  /*4e20*/  LOP3.LUT R121, R0, 0x12, RZ, 0xfc, !PT ;  /* 0x0000001200797812 */ /* 0x000fe200078efcff */
[----:B------:R-:W-:Y:S01]  /*4e30*/  IMAD R105, R87, UR17, RZ ;  /* 0x0000001157697c24 */ /* 0x000fe2000f8e02ff */
[----:B-1----:R-:W-:-:S02]  /*4e40*/  LEA R97, P2, R128, UR10, 0x1 ;  /* 0x0000000a80617c11 */ /* 0x002fc4000f8408ff */
[----:B------:R-:W-:Y:S02]  /*4e50*/  CS2R R82, SRZ ;  /* 0x0000000000527805 */ /* 0x000fe4000001ff00 */
[C---:B------:R-:W-:Y:S02]  /*4e60*/  LOP3.LUT R123, R0.reuse, 0x14, RZ, 0xfc, !PT ;  /* 0x00000014007b7812 */ /* 0x040fe400078efcff */
[----:B------:R-:W-:Y:S02]  /*4e70*/  CS2R R84, SRZ ;  /* 0x0000000000547805 */ /* 0x000fe4000001ff00 */
[----:B------:R-:W-:Y:S01]  /*4e80*/  SHF.R.S32.HI R79, RZ, 0x1f, R3 ;  /* 0x0000001fff4f7819 */ /* 0x000fe20000011403 */
[----:B------:R1:W-:Y:S01]  /*4e90*/  STL [R1+0x2c], R97 ;  /* 0x00002c6101007387 */ /* 0x0003e20000100800 */
[----:B------:R-:W-:Y:S02]  /*4ea0*/  LOP3.LUT R113, R0, 0x8, RZ, 0xfc, !PT ;  /* 0x0000000800717812 */ /* 0x000fe400078efcff */
[----:B------:R-:W-:-:S02]  /*4eb0*/  CS2R R86, SRZ ;  /* 0x0000000000567805 */ /* 0x000fc4000001ff00 */
[----:B0-----:R-:W-:Y:S02]  /*4ec0*/  LEA R99, P1, R221, UR10, 0x1 ;  /* 0x0000000add637c11 */ /* 0x001fe4000f8208ff */
[C---:B------:R-:W-:Y:S02]  /*4ed0*/  LOP3.LUT R115, R0.reuse, 0xa, RZ, 0xfc, !PT ;  /* 0x0000000a00737812 */ /* 0x040fe400078efcff */
[C---:B------:R-:W-:Y:S01]  /*4ee0*/  LOP3.LUT R117, R0.reuse, 0xc, RZ, 0xfc, !PT ;  /* 0x0000000c00757812 */ /* 0x040fe200078efcff */
[----:B------:R0:W-:Y:S01]  /*4ef0*/  STL [R1+0x30], R99 ;  /* 0x0000306301007387 */ /* 0x0001e20000100800 */
[----:B------:R-:W-:Y:S02]  /*4f00*/  LOP3.LUT R107, R0, 0x2, RZ, 0xfc, !PT ;  /* 0x00000002006b7812 */ /* 0x000fe400078efcff */
[----:B-1----:R-:W-:Y:S02]  /*4f10*/  LEA R97, P0, R222, UR10, 0x1 ;  /* 0x0000000ade617c11 */ /* 0x002fe4000f8008ff */
[----:B------:R-:W-:-:S02]  /*4f20*/  LOP3.LUT R109, R0, 0x4, RZ, 0xfc, !PT ;  /* 0x00000004006d7812 */ /* 0x000fc400078efcff */
[----:B------:R-:W-:Y:S01]  /*4f30*/  LOP3.LUT R111, R0, 0x6, RZ, 0xfc, !PT ;  /* 0x00000006006f7812 */ /* 0x000fe200078efcff */
[----:B------:R1:W-:Y:S01]  /*4f40*/  STL [R1+0x34], R97 ;  /* 0x0000346101007387 */ /* 0x0003e20000100800 */
[----:B------:R-:W-:Y:S02]  /*4f50*/  LEA.HI.X.SX32 R124, R124, UR11, 0x1, P5 ;  /* 0x0000000b7c7c7c11 */ /* 0x000fe4000a8f0eff */
[----:B0-----:R-:W-:Y:S02]  /*4f60*/  LEA R99, P4, R223, UR10, 0x1 ;  /* 0x0000000adf637c11 */ /* 0x001fe4000f8808ff */
[----:B------:R-:W-:Y:S02]  /*4f70*/  LEA.HI.X.SX32 R126, R126, UR11, 0x1, P3 ;  /* 0x0000000b7e7e7c11 */ /* 0x000fe400098f0eff */
[----:B------:R-:W-:Y:S01]  /*4f80*/  LEA.HI.X.SX32 R128, R128, UR11, 0x1, P2 ;  /* 0x0000000b80807c11 */ /* 0x000fe200090f0eff */
[----:B------:R0:W-:Y:S01]  /*4f90*/  STL [R1+0x38], R99 ;  /* 0x0000386301007387 */ /* 0x0001e20000100800 */
[----:B------:R-:W-:-:S02]  /*4fa0*/  LEA.HI.X.SX32 R221, R221, UR11, 0x1, P1 ;  /* 0x0000000bdddd7c11 */ /* 0x000fc400088f0eff */
[----:B-1----:R-:W-:Y:S01]  /*4fb0*/  LEA R97, P6, R224, UR10, 0x1 ;  /* 0x0000000ae0617c11 */ /* 0x002fe2000f8c08ff */
[----:B------:R-:W-:Y:S01]  /*4fc0*/  UIADD3 UR10, UP1, UR6, 0x2, URZ ;  /* 0x00000002060a7890 */ /* 0x000fe2000ff3e03f */
[----:B------:R-:W-:Y:S02]  /*4fd0*/  LEA.HI.X.SX32 R222, R222, UR11, 0x1, P0 ;  /* 0x0000000bdede7c11 */ /* 0x000fe400080f0eff */
[----:B------:R-:W-:Y:S01]  /*4fe0*/  LEA.HI.X.SX32 R223, R223, UR11, 0x1, P4 ;  /* 0x0000000bdfdf7c11 */ /* 0x000fe2000a0f0eff */
[----:B------:R1:W-:Y:S01]  /*4ff0*/  STL [R1+0x3c], R97 ;  /* 0x00003c6101007387 */ /* 0x0003e20000100800 */
[----:B------:R-:W-:Y:S01]  /*5000*/  LEA.HI.X.SX32 R224, R224, UR11, 0x1, P6 ;  /* 0x0000000be0e07c11 */ /* 0x000fe2000b0f0eff */
[----:B------:R-:W-:Y:S01]  /*5010*/  UIADD3.X UR11, UR5, 0x40000040, URZ, UP1, !UPT ;  /* 0x40000040050b7890 */ /* 0x000fe20008ffe43f */
[----:B0-----:R-:W-:Y:S01]  /*5020*/  LOP3.LUT R99, R0, 0x24, RZ, 0xfc, !PT ;  /* 0x0000002400637812 */ /* 0x001fe200078efcff */
[----:B------:R0:W-:Y:S02]  /*5030*/  STL [R1+0x48], R2 ;  /* 0x0000480201007387 */ /* 0x0001e40000100800 */
[----:B------:R-:W-:-:S02]  /*5040*/  UIADD3.64 UR22, UR10, 0x2, URZ ;  /* 0x000000020a167897 */ /* 0x000fc4000fffe03f */
[----:B------:R-:W-:Y:S01]  /*5050*/  IMAD R95, R99, UR17, RZ ;  /* 0x00000011635f7c24 */ /* 0x000fe2000f8e02ff */
[----:B------:R-:W-:Y:S01]  /*5060*/  UIADD3.64 UR26, UR10, 0x4, URZ ;  /* 0x000000040a1a7897 */ /* 0x000fe2000fffe03f */
[----:B-1----:R-:W-:Y:S01]  /*5070*/  LOP3.LUT R97, R0, 0x26, RZ, 0xfc, !PT ;  /* 0x0000002600617812 */ /* 0x002fe200078efcff */
[----:B------:R-:W-:Y:S02]  /*5080*/  IMAD R95, R103, UR17, RZ ;  /* 0x00000011675f7c24 */ /* 0x000fe4000f8e02ff */
[----:B------:R-:W-:Y:S01]  /*5090*/  IMAD R95, R130, UR17, RZ ;  /* 0x00000011825f7c24 */ /* 0x000fe2000f8e02ff */
[----:B0-----:R-:W-:Y:S01]  /*50a0*/  SHF.L.U64.HI R2, R3, 0x1, R79 ;  /* 0x0000000103027819 */ /* 0x001fe2000001024f */
[----:B------:R-:W-:Y:S01]  /*50b0*/  IMAD R97, R97, UR17, RZ ;  /* 0x0000001161617c24 */ /* 0x000fe2000f8e02ff */
[----:B------:R-:W-:Y:S01]  /*50c0*/  CS2R R78, SRZ ;  /* 0x00000000004e7805 */ /* 0x000fe2000001ff00 */
[----:B------:R-:W-:Y:S02]  /*50d0*/  IMAD R97, R101, UR17, RZ ;  /* 0x0000001165617c24 */ /* 0x000fe4000f8e02ff */
[----:B------:R-:W-:-:S02]  /*50e0*/  IMAD R97, R0, UR17, RZ ;  /* 0x0000001100617c24 */ /* 0x000fc4000f8e02ff */
[----:B------:R-:W-:Y:S02]  /*50f0*/  IMAD R99, R129, UR17, RZ ;  /* 0x0000001181637c24 */ /* 0x000fe4000f8e02ff */
[----:B------:R-:W-:Y:S02]  /*5100*/  IMAD R97, R127, UR17, RZ ;  /* 0x000000117f617c24 */ /* 0x000fe4000f8e02ff */
[----:B------:R-:W-:Y:S02]  /*5110*/  IMAD R95, R125, UR17, RZ ;  /* 0x000000117d5f7c24 */ /* 0x000fe4000f8e02ff */
[----:B------:R-:W-:Y:S02]  /*5120*/  IMAD.SHL.U32 R3, R3, 0x2, RZ ;  /* 0x0000000203037824 */ /* 0x000fe400078e00ff */
[----:B------:R-:W-:Y:S02]  /*5130*/  IMAD R99, R123, UR17, RZ ;  /* 0x000000117b637c24 */ /* 0x000fe4000f8e02ff */
[----:B------:R-:W-:-:S02]  /*5140*/  IMAD R97, R121, UR17, RZ ;  /* 0x0000001179617c24 */ /* 0x000fc4000f8e02ff */
[----:B------:R-:W-:Y:S02]  /*5150*/  IMAD R95, R119, UR17, RZ ;  /* 0x00000011775f7c24 */ /* 0x000fe4000f8e02ff */
[----:B------:R-:W-:Y:S02]  /*5160*/  IMAD R99, R117, UR17, RZ ;  /* 0x0000001175637c24 */ /* 0x000fe4000f8e02ff */
[----:B------:R-:W-:Y:S02]  /*5170*/  IMAD R97, R115, UR17, RZ ;  /* 0x0000001173617c24 */ /* 0x000fe4000f8e02ff */
[----:B------:R-:W-:Y:S02]  /*5180*/  IMAD R95, R113, UR17, RZ ;  /* 0x00000011715f7c24 */ /* 0x000fe4000f8e02ff */
[----:B------:R-:W-:Y:S02]  /*5190*/  IMAD R99, R111, UR17, RZ ;  /* 0x000000116f637c24 */ /* 0x000fe4000f8e02ff */
[----:B------:R-:W-:-:S02]  /*51a0*/  IMAD R97, R109, UR17, RZ ;  /* 0x000000116d617c24 */ /* 0x000fc4000f8e02ff */
[----:B------:R-:W-:Y:S01]  /*51b0*/  IMAD R95, R107, UR17, RZ ;  /* 0x000000116b5f7c24 */ /* 0x000fe2000f8e02ff */
[----:B------:R-:W-:-:S06]  /*51c0*/  ULDC UR17, c[0x0][0x238] ;  /* 0x00008e0000117ab9 */ /* 0x000fcc0000000800 */
.L_x_1:
[----:B------:R-:W2:Y:S01]  /*51d0*/  LDL.LU R101, [R1+0x40] ;  /* 0x0000400001657983 */ /* 0x000ea20000300800 */
[----:B------:R-:W-:Y:S01]  /*51e0*/  ULDC UR4, c[0x0][0x238] ;  /* 0x00008e0000047ab9 */ /* 0x000fe20000000800 */
[C---:B------:R-:W-:Y:S01]  /*51f0*/  ISETP.GE.AND P1, PT, R0.reuse, UR16, PT ;  /* 0x0000001000007c0c */ /* 0x040fe2000bf26270 */
[----:B------:R-:W-:Y:S01]  /*5200*/  ULDC UR5, c[0x0][0x238] ;  /* 0x00008e0000057ab9 */ /* 0x000fe20000000800 */
[----:B------:R-:W3:Y:S01]  /*5210*/  LDL.LU R95, [R1+0x44] ;  /* 0x00004400015f7983 */ /* 0x000ee20000300800 */
[C---:B------:R-:W-:Y:S01]  /*5220*/  IMAD R103, R0.reuse, UR4, RZ ;  /* 0x0000000400677c24 */ /* 0x040fe2000f8e02ff */
[----:B------:R-:W-:Y:S01]  /*5230*/  PRMT R99, RZ, 0x7610, R99 ;  /* 0x00007610ff637816 */ /* 0x000fe20000000063 */
[----:B------:R-:W-:Y:S01]  /*5240*/  ULDC UR4, c[0x0][0x238] ;  /* 0x00008e0000047ab9 */ /* 0x000fe20000000800 */
[----:B------:R-:W-:Y:S01]  /*5250*/  LOP3.LUT R125, R0, 0x4, RZ, 0xfc, !PT ;  /* 0x00000004007d7812 */ /* 0x000fe200078efcff */
[----:B------:R-:W0:Y:S03]  /*5260*/  S2R R175, SR_TID.X ;  /* 0x0000000000af7919 */ /* 0x000e260000002100 */
[----:B------:R-:W-:Y:S01]  /*5270*/  ISETP.GE.AND P3, PT, R125, UR16, PT ;  /* 0x000000107d007c0c */ /* 0x000fe2000bf66270 */
[----:B-----5:R1:W-:Y:S01]  /*5280*/  STL [R1+0x14c], R220 ;  /* 0x00014cdc01007387 */ /* 0x0203e20000100800 */
[----:B------:R-:W-:-:S02]  /*5290*/  PRMT R141, RZ, 0x7610, R141 ;  /* 0x00007610ff8d7816 */ /* 0x000fc4000000008d */
[----:B------:R-:W-:Y:S01]  /*52a0*/  PRMT R115, RZ, 0x7610, R115 ;  /* 0x00007610ff737816 */ /* 0x000fe20000000073 */
[----:B------:R-:W4:Y:S01]  /*52b0*/  LDL R177, [R1+0x2c] ;  /* 0x00002c0001b17983 */ /* 0x000f220000100800 */
[----:B------:R-:W-:Y:S02]  /*52c0*/  LOP3.LUT R111, R0, 0x6, RZ, 0xfc, !PT ;  /* 0x00000006006f7812 */ /* 0x000fe400078efcff */
[----:B------:R-:W-:Y:S01]  /*52d0*/  PRMT R138, RZ, 0x7610, R138 ;  /* 0x00007610ff8a7816 */ /* 0x000fe2000000008a */
[----:B------:R-:W4:Y:S01]  /*52e0*/  LDL R173, [R1+0x1c] ;  /* 0x00001c0001ad7983 */ /* 0x000f220000100800 */
[----:B------:R-:W-:Y:S02]  /*52f0*/  ISETP.GE.AND P4, PT, R111, UR16, PT ;  /* 0x000000106f007c0c */ /* 0x000fe4000bf86270 */
[----:B------:R-:W-:Y:S01]  /*5300*/  PRMT R107, RZ, 0x7610, R107 ;  /* 0x00007610ff6b7816 */ /* 0x000fe2000000006b */
[----:B------:R-:W4:Y:S01]  /*5310*/  LDL R171, [R1+0xc] ;  /* 0x00000c0001ab7983 */ /* 0x000f220000100800 */
[----:B------:R-:W-:-:S02]  /*5320*/  PRMT R97, RZ, 0x7610, R97 ;  /* 0x00007610ff617816 */ /* 0x000fc40000000061 */
[----:B------:R-:W-:Y:S01]  /*5330*/  PRMT R140, RZ, 0x7610, R140 ;  /* 0x00007610ff8c7816 */ /* 0x000fe2000000008c */
[----:B-1----:R-:W4:Y:S01]  /*5340*/  LDL.LU R220, [R1+0x38] ;  /* 0x0000380001dc7983 */ /* 0x002f220000300800 */
[----:B------:R-:W-:Y:S02]  /*5350*/  LOP3.LUT R125, R0, 0x16, RZ, 0xfc, !PT ;  /* 0x00000016007d7812 */ /* 0x000fe400078efcff */
[----:B------:R-:W-:Y:S02]  /*5360*/  PRMT R109, RZ, 0x7610, R109 ;  /* 0x00007610ff6d7816 */ /* 0x000fe4000000006d */
[----:B------:R-:W-:Y:S02]  /*5370*/  PRMT R113, RZ, 0x7610, R113 ;  /* 0x00007610ff717816 */ /* 0x000fe40000000071 */
[----:B------:R-:W-:Y:S02]  /*5380*/  PRMT R117, RZ, 0x7610, R117 ;  /* 0x00007610ff757816 */ /* 0x000fe40000000075 */
[----:B------:R-:W-:-:S02]  /*5390*/  PRMT R127, RZ, 0x7610, R127 ;  /* 0x00007610ff7f7816 */ /* 0x000fc4000000007f */
[----:B------:R-:W-:Y:S02]  /*53a0*/  PRMT R129, RZ, 0x7610, R129 ;  /* 0x00007610ff817816 */ /* 0x000fe40000000081 */
[----:B------:R-:W-:Y:S02]  /*53b0*/  PRMT R167, RZ, 0x7610, R167 ;  /* 0x00007610ffa77816 */ /* 0x000fe400000000a7 */
        /* <DEDUP_REMOVED lines=9> */
[----:B------:R-:W-:Y:S01]  /*5450*/  PRMT R151, RZ, 0x7610, R151 ;  /* 0x00007610ff977816 */ /* 0x000fe20000000097 */
[----:B--2---:R-:W-:Y:S01]  /*5460*/  IMAD.MOV.U32 R131, RZ, RZ, R101 ;  /* 0x000000ffff837224 */ /* 0x004fe200078e0065 */
[----:B------:R-:W-:Y:S01]  /*5470*/  LOP3.LUT R101, R0, 0x2, RZ, 0xfc, !PT ;  /* 0x0000000200657812 */ /* 0x000fe200078efcff */
[----:B---3--:R-:W-:-:S03]  /*5480*/  IMAD.MOV.U32 R130, RZ, RZ, R95 ;  /* 0x000000ffff827224 */ /* 0x008fc600078e005f */
[----:B------:R-:W-:Y:S02]  /*5490*/  ISETP.GE.AND P2, PT, R101, UR16, PT ;  /* 0x0000001065007c0c */ /* 0x000fe4000bf46270 */
[----:B0-----:R-:W-:Y:S01]  /*54a0*/  LEA.HI R95, R175, 0xe, RZ, 0x1a ;  /* 0x0000000eaf5f7811 */ /* 0x001fe200078fd0ff */
[----:B------:R-:W-:Y:S01]  /*54b0*/  IMAD.WIDE R132, R103, 0x2, R130 ;  /* 0x0000000267847825 */ /* 0x000fe200078e0282 */
[C---:B------:R-:W-:Y:S02]  /*54c0*/  LOP3.LUT R103, R0.reuse, 0x8, RZ, 0xfc, !PT ;  /* 0x0000000800677812 */ /* 0x040fe400078efcff */
[C---:B------:R-:W-:Y:S02]  /*54d0*/  LOP3.LUT R101, R0.reuse, 0xa, RZ, 0xfc, !PT ;  /* 0x0000000a00657812 */ /* 0x040fe400078efcff */
[----:B------:R-:W-:Y:S01]  /*54e0*/  ISETP.GE.AND P5, PT, R103, UR16, PT ;  /* 0x0000001067007c0c */ /* 0x000fe2000bfa6270 */
[----:B------:R0:W2:Y:S01]  /*54f0*/  @!P1 LDG.E.U16 R99, desc[UR14][R132.64] ;  /* 0x0000000e84639981 */ /* 0x0000a2000c1e1500 */
[----:B------:R-:W-:-:S02]  /*5500*/  LOP3.LUT R103, R0, 0x2, RZ, 0xfc, !PT ;  /* 0x0000000200677812 */ /* 0x000fc400078efcff */
[----:B------:R-:W-:Y:S02]  /*5510*/  ISETP.GE.AND P1, PT, R101, UR16, PT ;  /* 0x0000001065007c0c */ /* 0x000fe4000bf26270 */
[----:B------:R-:W-:Y:S01]  /*5520*/  ISETP.GE.AND P0, PT, R95, UR16, PT ;  /* 0x000000105f007c0c */ /* 0x000fe2000bf06270 */
[----:B------:R-:W-:Y:S01]  /*5530*/  IMAD R103, R103, UR5, RZ ;  /* 0x0000000567677c24 */ /* 0x000fe2000f8e02ff */
[C---:B------:R-:W-:Y:S01]  /*5540*/  LOP3.LUT R101, R0.reuse, 0x4, RZ, 0xfc, !PT ;  /* 0x0000000400657812 */ /* 0x040fe200078efcff */
[----:B------:R-:W-:Y:S02]  /*5550*/  ULDC UR5, c[0x0][0x238] ;  /* 0x00008e0000057ab9 */ /* 0x000fe40000000800 */
[----:B0-----:R-:W-:Y:S01]  /*5560*/  IMAD.WIDE R132, R103, 0x2, R130 ;  /* 0x0000000267847825 */ /* 0x001fe200078e0282 */
[----:B------:R-:W-:-:S03]  /*5570*/  LOP3.LUT R103, R0, 0x8, RZ, 0xfc, !PT ;  /* 0x0000000800677812 */ /* 0x000fc600078efcff */
[----:B------:R-:W-:Y:S01]  /*5580*/  IMAD R101, R101, UR4, RZ ;  /* 0x0000000465657c24 */ /* 0x000fe2000f8e02ff */
[----:B------:R-:W-:Y:S01]  /*5590*/  ULDC UR4, c[0x0][0x238] ;  /* 0x00008e0000047ab9 */ /* 0x000fe20000000800 */
[----:B------:R0:W3:Y:S01]  /*55a0*/  @!P2 LDG.E.U16 R115, desc[UR14][R132.64] ;  /* 0x0000000e8473a981 */ /* 0x0000e2000c1e1500 */
[----:B------:R-:W-:Y:S01]  /*55b0*/  IMAD R103, R103, UR4, RZ ;  /* 0x0000000467677c24 */ /* 0x000fe2000f8e02ff */
[----:B------:R-:W-:Y:S01]  /*55c0*/  ULDC UR4, c[0x0][0x238] ;  /* 0x00008e0000047ab9 */ /* 0x000fe20000000800 */
[----:B------:R-:W-:Y:S01]  /*55d0*/  IMAD.WIDE R134, R101, 0x2, R130 ;  /* 0x0000000265867825 */ /* 0x000fe200078e0282 */
[----:B------:R-:W-:-:S03]  /*55e0*/  LOP3.LUT R101, R0, 0x6, RZ, 0xfc, !PT ;  /* 0x0000000600657812 */ /* 0x000fc600078efcff */
[--C-:B------:R-:W-:Y:S01]  /*55f0*/  IMAD.WIDE R142, R103, 0x2, R130.reuse ;  /* 0x00000002678e7825 */ /* 0x100fe200078e0282 */
[C---:B------:R-:W-:Y:S01]  /*5600*/  LOP3.LUT R103, R0.reuse, 0x10, RZ, 0xfc, !PT ;  /* 0x0000001000677812 */ /* 0x040fe200078efcff */
[----:B------:R1:W3:Y:S02]  /*5610*/  @!P3 LDG.E.U16 R141, desc[UR14][R134.64] ;  /* 0x0000000e868db981 */ /* 0x0002e4000c1e1500 */
[----:B------:R-:W-:Y:S01]  /*5620*/  IMAD R101, R101, UR5, RZ ;  /* 0x0000000565657c24 */ /* 0x000fe2000f8e02ff */
[----:B------:R-:W-:Y:S01]  /*5630*/  ISETP.GE.AND P3, PT, R103, UR16, PT ;  /* 0x0000001067007c0c */ /* 0x000fe2000bf66270 */
[----:B------:R-:W-:Y:S01]  /*5640*/  ULDC UR5, c[0x0][0x238] ;  /* 0x00008e0000057ab9 */ /* 0x000fe20000000800 */
[----:B------:R-:W4:Y:S01]  /*5650*/  S2R R103, SR_TID.X ;  /* 0x0000000000677919 */ /* 0x000f220000002100 */
[----:B------:R-:W-:Y:S01]  /*5660*/  IMAD.WIDE R136, R101, 0x2, R130 ;  /* 0x0000000265887825 */ /* 0x000fe200078e0282 */
[----:B------:R-:W-:Y:S01]  /*5670*/  LOP3.LUT R101, R0, 0xc, RZ, 0xfc, !PT ;  /* 0x0000000c00657812 */ /* 0x000fe200078efcff */
[----:B------:R4:W3:Y:S03]  /*5680*/  @!P5 LDG.E.U16 R97, desc[UR14][R142.64] ;  /* 0x0000000e8e61d981 */ /* 0x0008e6000c1e1500 */
[----:B------:R-:W-:-:S02]  /*5690*/  ISETP.GE.AND P2, PT, R101, UR16, PT ;  /* 0x0000001065007c0c */ /* 0x000fc4000bf46270 */
[----:B------:R-:W-:Y:S01]  /*56a0*/  LOP3.LUT R101, R0, 0xa, RZ, 0xfc, !PT ;  /* 0x0000000a00657812 */ /* 0x000fe200078efcff */
[----:B------:R-:W3:Y:S04]  /*56b0*/  @!P4 LDG.E.U16 R138, desc[UR14][R136.64] ;  /* 0x0000000e888ac981 */ /* 0x000ee8000c1e1500 */
[----:B------:R-:W-:Y:S01]  /*56c0*/  IMAD R101, R101, UR4, RZ ;  /* 0x0000000465657c24 */ /* 0x000fe2000f8e02ff */
[----:B------:R-:W-:-:S03]  /*56d0*/  ULDC UR4, c[0x0][0x238] ;  /* 0x00008e0000047ab9 */ /* 0x000fc60000000800 */
[----:B0-----:R-:W-:Y:S01]  /*56e0*/  IMAD.WIDE R132, R101, 0x2, R130 ;  /* 0x0000000265847825 */ /* 0x001fe200078e0282 */
[----:B------:R-:W-:-:S04]  /*56f0*/  LOP3.LUT R101, R0, 0xc, RZ, 0xfc, !PT ;  /* 0x0000000c00657812 */ /* 0x000fc800078efcff */
[----:B------:R0:W3:Y:S01]  /*5700*/  @!P1 LDG.E.U16 R107, desc[UR14][R132.64] ;  /* 0x0000000e846b9981 */ /* 0x0000e2000c1e1500 */
[----:B------:R-:W-:Y:S01]  /*5710*/  IMAD R101, R101, UR5, RZ ;  /* 0x0000000565657c24 */ /* 0x000fe2000f8e02ff */
[----:B------:R-:W-:-:S03]  /*5720*/  ULDC UR5, c[0x0][0x238] ;  /* 0x00008e0000057ab9 */ /* 0x000fc60000000800 */
[----:B-1----:R-:W-:Y:S01]  /*5730*/  IMAD.WIDE R134, R101, 0x2, R130 ;  /* 0x0000000265867825 */ /* 0x002fe200078e0282 */
[C---:B------:R-:W-:Y:S02]  /*5740*/  LOP3.LUT R101, R0.reuse, 0x14, RZ, 0xfc, !PT ;  /* 0x0000001400657812 */ /* 0x040fe400078efcff */
[----:B----4-:R-:W-:Y:S02]  /*5750*/  LEA.HI R111, R103, 0xe, RZ, 0x1a ;  /* 0x0000000e676f7811 */ /* 0x010fe400078fd0ff */
[----:B------:R1:W4:Y:S01]  /*5760*/  @!P2 LDG.E.U16 R140, desc[UR14][R134.64] ;  /* 0x0000000e868ca981 */ /* 0x000322000c1e1500 */
[----:B------:R-:W-:Y:S02]  /*5770*/  ISETP.GE.AND P4, PT, R101, UR16, PT ;  /* 0x0000001065007c0c */ /* 0x000fe4000bf86270 */
[----:B------:R-:W-:Y:S01]  /*5780*/  LOP3.LUT R101, R0, 0x10, RZ, 0xfc, !PT ;  /* 0x0000001000657812 */ /* 0x000fe200078efcff */
[----:B------:R-:W-:Y:S01]  /*5790*/  IMAD R111, R111, UR4, RZ ;  /* 0x000000046f6f7c24 */ /* 0x000fe2000f8e02ff */
[----:B------:R-:W-:-:S03]  /*57a0*/  ULDC UR4, c[0x0][0x238] ;  /* 0x00008e0000047ab9 */ /* 0x000fc60000000800 */
[----:B------:R-:W-:Y:S01]  /*57b0*/  IMAD R101, R101, UR4, RZ ;  /* 0x0000000465657c24 */ /* 0x000fe2000f8e02ff */
[C---:B------:R-:W-:Y:S01]  /*57c0*/  LOP3.LUT R103, R0.reuse, 0x12, RZ, 0xfc, !PT ;  /* 0x0000001200677812 */ /* 0x040fe200078efcff */
[--C-:B------:R-:W-:Y:S01]  /*57d0*/  IMAD.WIDE R142, R111, 0x2, R130.reuse ;  /* 0x000000026f8e7825 */ /* 0x100fe200078e0282 */
[C---:B------:R-:W-:Y:S01]  /*57e0*/  LOP3.LUT R111, R0.reuse, 0x14, RZ, 0xfc, !PT ;  /* 0x00000014006f7812 */ /* 0x040fe200078efcff */
[----:B------:R-:W-:Y:S02]  /*57f0*/  ULDC UR4, c[0x0][0x238] ;  /* 0x00008e0000047ab9 */ /* 0x000fe40000000800 */
[----:B0-----:R-:W-:Y:S01]  /*5800*/  IMAD.WIDE R132, R101, 0x2, R130 ;  /* 0x0000000265847825 */ /* 0x001fe200078e0282 */
[C---:B------:R-:W-:Y:S02]  /*5810*/  LOP3.LUT R101, R0.reuse, 0x12, RZ, 0xfc, !PT ;  /* 0x0000001200657812 */ /* 0x040fe400078efcff */
[----:B------:R-:W-:Y:S01]  /*5820*/  PRMT R137, RZ, 0x7610, R137 ;  /* 0x00007610ff897816 */ /* 0x000fe20000000089 */
[----:B------:R-:W-:Y:S01]  /*5830*/  IMAD R111, R111, UR4, RZ ;  /* 0x000000046f6f7c24 */ /* 0x000fe2000f8e02ff */
[----:B------:R-:W-:Y:S01]  /*5840*/  ISETP.GE.AND P1, PT, R103, UR16, PT ;  /* 0x0000001067007c0c */ /* 0x000fe2000bf26270 */
[----:B------:R-:W-:Y:S01]  /*5850*/  IMAD R101, R101, UR5, RZ ;  /* 0x0000000565657c24 */ /* 0x000fe2000f8e02ff */
[----:B------:R-:W-:Y:S01]  /*5860*/  PRMT R95, RZ, 0x7610, R95 ;  /* 0x00007610ff5f7816 */ /* 0x000fe2000000005f */
[----:B------:R-:W-:Y:S01]  /*5870*/  ULDC UR4, c[0x0][0x238] ;  /* 0x00008e0000047ab9 */ /* 0x000fe20000000800 */
[----:B------:R0:W4:Y:S01]  /*5880*/  @!P0 LDG.E.U16 R137, desc[UR14][R142.64] ;  /* 0x0000000e8e898981 */ /* 0x000122000c1e1500 */
[--C-:B-1----:R-:W-:Y:S01]  /*5890*/  IMAD.WIDE R134, R101, 0x2, R130.reuse ;  /* 0x0000000265867825 */ /* 0x102fe200078e0282 */
[C---:B------:R-:W-:Y:S01]  /*58a0*/  LOP3.LUT R101, R0.reuse, 0x18, RZ, 0xfc, !PT ;  /* 0x0000001800657812 */ /* 0x040fe200078efcff */
[----:B------:R-:W-:Y:S01]  /*58b0*/  ULDC UR5, c[0x0][0x238] ;  /* 0x00008e0000057ab9 */ /* 0x000fe20000000800 */
[C---:B------:R-:W-:Y:S01]  /*58c0*/  LOP3.LUT R103, R0.reuse, 0x16, RZ, 0xfc, !PT ;  /* 0x0000001600677812 */ /* 0x040fe200078efcff */
[----:B------:R-:W3:Y:S01]  /*58d0*/  @!P3 LDG.E.U16 R109, desc[UR14][R132.64] ;  /* 0x0000000e846db981 */ /* 0x000ee2000c1e1500 */
[----:B------:R-:W-:Y:S01]  /*58e0*/  ISETP.GE.AND P2, PT, R101, UR16, PT ;  /* 0x0000001065007c0c */ /* 0x000fe2000bf46270 */
[----:B0-----:R-:W-:Y:S01]  /*58f0*/  IMAD.WIDE R142, R111, 0x2, R130 ;  /* 0x000000026f8e7825 */ /* 0x001fe200078e0282 */
[----:B------:R-:W-:Y:S01]  /*5900*/  LOP3.LUT R111, R0, 0x18, RZ, 0xfc, !PT ;  /* 0x00000018006f7812 */ /* 0x000fe200078efcff */
[----:B------:R0:W4:Y:S01]  /*5910*/  @!P1 LDG.E.U16 R95, desc[UR14][R134.64] ;  /* 0x0000000e865f9981 */ /* 0x000122000c1e1500 */
[----:B------:R-:W-:-:S03]  /*5920*/  ISETP.GE.AND P0, PT, R103, UR16, PT ;  /* 0x0000001067007c0c */ /* 0x000fc6000bf06270 */
[----:B------:R-:W-:Y:S01]  /*5930*/  IMAD R111, R111, UR4, RZ ;  /* 0x000000046f6f7c24 */ /* 0x000fe2000f8e02ff */
[C---:B------:R-:W-:Y:S01]  /*5940*/  LOP3.LUT R103, R0.reuse, 0x20, RZ, 0xfc, !PT ;  /* 0x0000002000677812 */ /* 0x040fe200078efcff */
[----:B------:R-:W-:Y:S01]  /*5950*/  IMAD R125, R125, UR5, RZ ;  /* 0x000000057d7d7c24 */ /* 0x000fe2000f8e02ff */
[----:B------:R-:W-:Y:S01]  /*5960*/  LEA.HI R101, R175, 0x3e, RZ, 0x1a ;  /* 0x0000003eaf657811 */ /* 0x000fe200078fd0ff */
[----:B------:R-:W-:Y:S01]  /*5970*/  ULDC UR4, c[0x0][0x238] ;  /* 0x00008e0000047ab9 */ /* 0x000fe20000000800 */
[--C-:B0-----:R-:W-:Y:S01]  /*5980*/  IMAD.WIDE R134, R111, 0x2, R130.reuse ;  /* 0x000000026f867825 */ /* 0x101fe200078e0282 */
[----:B------:R-:W-:Y:S01]  /*5990*/  LOP3.LUT R111, R0, 0x20, RZ, 0xfc, !PT ;  /* 0x00000020006f7812 */ /* 0x000fe200078efcff */
[----:B------:R-:W-:Y:S01]  /*59a0*/  ULDC UR5, c[0x0][0x238] ;  /* 0x00008e0000057ab9 */ /* 0x000fe20000000800 */
[----:B------:R-:W-:Y:S01]  /*59b0*/  ISETP.GE.AND P1, PT, R103, UR16, PT ;  /* 0x0000001067007c0c */ /* 0x000fe2000bf26270 */
[----:B------:R-:W-:Y:S01]  /*59c0*/  IMAD.WIDE R132, R125, 0x2, R130 ;  /* 0x000000027d847825 */ /* 0x000fe200078e0282 */
[----:B------:R-:W-:Y:S01]  /*59d0*/  PRMT R136, RZ, 0x7610, R136 ;  /* 0x00007610ff887816 */ /* 0x000fe20000000088 */
[----:B------:R0:W4:Y:S01]  /*59e0*/  @!P2 LDG.E.U16 R113, desc[UR14][R134.64] ;  /* 0x0000000e8671a981 */ /* 0x000122000c1e1500 */
[----:B------:R-:W-:Y:S01]  /*59f0*/  ISETP.GE.AND P3, PT, R101, UR16, PT ;  /* 0x0000001065007c0c */ /* 0x000fe2000bf66270 */
[----:B------:R-:W-:Y:S01]  /*5a00*/  IMAD R111, R111, UR4, RZ ;  /* 0x000000046f6f7c24 */ /* 0x000fe2000f8e02ff */
[----:B------:R-:W-:Y:S01]  /*5a10*/  LEA.HI R103, R175, 0x1e, RZ, 0x1a ;  /* 0x0000001eaf677811 */ /* 0x000fe200078fd0ff */
[----:B------:R-:W-:Y:S01]  /*5a20*/  ULDC UR4, c[0x0][0x238] ;  /* 0x00008e0000047ab9 */ /* 0x000fe20000000800 */
[----:B------:R1:W4:Y:S01]  /*5a30*/  @!P0 LDG.E.U16 R136, desc[UR14][R132.64] ;  /* 0x0000000e84888981 */ /* 0x000322000c1e1500 */
[----:B0-----:R-:W-:Y:S01]  /*5a40*/  IMAD R134, R101, UR17, RZ ;  /* 0x0000001165867c24 */ /* 0x001fe2000f8e02ff */
[----:B------:R-:W-:Y:S01]  /*5a50*/  LEA.HI R101, R175, 0x2e, RZ, 0x1a ;  /* 0x0000002eaf657811 */ /* 0x000fe200078fd0ff */
[----:B-1----:R-:W-:-:S03]  /*5a60*/  IMAD.WIDE R132, R111, 0x2, R130 ;  /* 0x000000026f847825 */ /* 0x002fc600078e0282 */
[----:B------:R-:W-:Y:S02]  /*5a70*/  ISETP.GE.AND P2, PT, R101, UR16, PT ;  /* 0x0000001065007c0c */ /* 0x000fe4000bf46270 */
[----:B------:R0:W3:Y:S01]  /*5a80*/  @!P1 LDG.E.U16 R117, desc[UR14][R132.64] ;  /* 0x0000000e84759981 */ /* 0x0000e2000c1e1500 */
[----:B------:R-:W-:Y:S01]  /*5a90*/  ISETP.GE.AND P0, PT, R103, UR16, PT ;  /* 0x0000001067007c0c */ /* 0x000fe2000bf06270 */
[----:B------:R-:W-:Y:S01]  /*5aa0*/  IMAD.WIDE R134, R134, 0x2, R130 ;  /* 0x0000000286867825 */ /* 0x000fe200078e0282 */
[----:B------:R-:W-:-:S04]  /*5ab0*/  LOP3.LUT R111, R0, 0x28, RZ, 0xfc, !PT ;  /* 0x00000028006f7812 */ /* 0x000fc800078efcff */
[----:B------:R1:W4:Y:S01]  /*5ac0*/  @!P3 LDG.E.U16 R127, desc[UR14][R134.64] ;  /* 0x0000000e867fb981 */ /* 0x000322000c1e1500 */
[----:B0-----:R-:W-:Y:S01]  /*5ad0*/  IMAD R132, R101, UR17, RZ ;  /* 0x0000001165847c24 */ /* 0x001fe2000f8e02ff */
[----:B------:R-:W-:-:S03]  /*5ae0*/  LOP3.LUT R101, R0, 0x28, RZ, 0xfc, !PT ;  /* 0x0000002800657812 */ /* 0x000fc600078efcff */
[----:B------:R-:W-:Y:S01]  /*5af0*/  IMAD.WIDE R132, R132, 0x2, R130 ;  /* 0x0000000284847825 */ /* 0x000fe200078e0282 */
[----:B------:R-:W-:-:S03]  /*5b00*/  ISETP.GE.AND P1, PT, R101, UR16, PT ;  /* 0x0000001065007c0c */ /* 0x000fc6000bf26270 */
[----:B------:R-:W-:Y:S01]  /*5b10*/  IMAD R101, R103, UR17, RZ ;  /* 0x0000001167657c24 */ /* 0x000fe2000f8e02ff */
[----:B------:R0:W4:Y:S01]  /*5b20*/  @!P2 LDG.E.U16 R129, desc[UR14][R132.64] ;  /* 0x0000000e8481a981 */ /* 0x000122000c1e1500 */
[----:B-1----:R-:W-:Y:S01]  /*5b30*/  PRMT R135, RZ, 0x7610, R135 ;  /* 0x00007610ff877816 */ /* 0x002fe20000000087 */
[----:B------:R-:W-:Y:S01]  /*5b40*/  IMAD R111, R111, UR4, RZ ;  /* 0x000000046f6f7c24 */ /* 0x000fe2000f8e02ff */
[C---:B------:R-:W-:Y:S01]  /*5b50*/  LOP3.LUT R103, R0.reuse, 0x30, RZ, 0xfc, !PT ;  /* 0x0000003000677812 */ /* 0x040fe200078efcff */
[----:B------:R-:W-:Y:S01]  /*5b60*/  ULDC UR4, c[0x0][0x238] ;  /* 0x00008e0000047ab9 */ /* 0x000fe20000000800 */
[----:B------:R-:W-:Y:S01]  /*5b70*/  LOP3.LUT R125, R0, 0x30, RZ, 0xfc, !PT ;  /* 0x00000030007d7812 */ /* 0x000fe200078efcff */
[----:B0-----:R-:W-:Y:S01]  /*5b80*/  IMAD.WIDE R132, R101, 0x2, R130 ;  /* 0x0000000265847825 */ /* 0x001fe200078e0282 */
[----:B------:R-:W-:-:S04]  /*5b90*/  ISETP.GE.AND P2, PT, R103, UR16, PT ;  /* 0x0000001067007c0c */ /* 0x000fc8000bf46270 */
[----:B------:R0:W4:Y:S01]  /*5ba0*/  @!P0 LDG.E.U16 R135, desc[UR14][R132.64] ;  /* 0x0000000e84878981 */ /* 0x000122000c1e1500 */
[----:B------:R-:W-:Y:S01]  /*5bb0*/  IMAD R125, R125, UR4, RZ ;  /* 0x000000047d7d7c24 */ /* 0x000fe2000f8e02ff */
[----:B------:R-:W-:Y:S01]  /*5bc0*/  ULDC UR4, c[0x0][0x238] ;  /* 0x00008e0000047ab9 */ /* 0x000fe20000000800 */
[----:B0-----:R-:W-:Y:S01]  /*5bd0*/  IMAD.WIDE R132, R111, 0x2, R130 ;  /* 0x000000026f847825 */ /* 0x001fe200078e0282 */
[----:B------:R-:W-:-:S04]  /*5be0*/  LOP3.LUT R111, R0, 0x1a, RZ, 0xfc, !PT ;  /* 0x0000001a006f7812 */ /* 0x000fc800078efcff */
[C---:B------:R-:W-:Y:S01]  /*5bf0*/  ISETP.GE.AND P0, PT, R111.reuse, UR16, PT ;  /* 0x000000106f007c0c */ /* 0x040fe2000bf06270 */
[----:B------:R0:W4:Y:S01]  /*5c00*/  @!P1 LDG.E.U16 R167, desc[UR14][R132.64] ;  /* 0x0000000e84a79981 */ /* 0x000122000c1e1500 */
[----:B------:R-:W-:Y:S01]  /*5c10*/  IMAD R111, R111, UR4, RZ ;  /* 0x000000046f6f7c24 */ /* 0x000fe2000f8e02ff */
[C---:B------:R-:W-:Y:S01]  /*5c20*/  LOP3.LUT R101, R0.reuse, 0x38, RZ, 0xfc, !PT ;  /* 0x0000003800657812 */ /* 0x040fe200078efcff */
[----:B------:R-:W-:Y:S01]  /*5c30*/  ULDC UR4, c[0x0][0x238] ;  /* 0x00008e0000047ab9 */ /* 0x000fe20000000800 */
[--C-:B0-----:R-:W-:Y:S01]  /*5c40*/  IMAD.WIDE R132, R125, 0x2, R130.reuse ;  /* 0x000000027d847825 */ /* 0x101fe200078e0282 */
[C---:B------:R-:W-:Y:S02]  /*5c50*/  LOP3.LUT R125, R0.reuse, 0x38, RZ, 0xfc, !PT ;  /* 0x00000038007d7812 */ /* 0x040fe400078efcff */
[----:B------:R-:W-:Y:S02]  /*5c60*/  ISETP.GE.AND P1, PT, R101, UR16, PT ;  /* 0x0000001065007c0c */ /* 0x000fe4000bf26270 */
[----:B------:R0:W4:Y:S01]  /*5c70*/  @!P2 LDG.E.U16 R123, desc[UR14][R132.64] ;  /* 0x0000000e847ba981 */ /* 0x000122000c1e1500 */
[----:B------:R-:W-:Y:S01]  /*5c80*/  IMAD R125, R125, UR4, RZ ;  /* 0x000000047d7d7c24 */ /* 0x000fe2000f8e02ff */
[C---:B------:R-:W-:Y:S01]  /*5c90*/  LOP3.LUT R101, R0.reuse, 0x22, RZ, 0xfc, !PT ;  /* 0x0000002200657812 */ /* 0x040fe200078efcff */
[----:B------:R-:W-:Y:S01]  /*5ca0*/  ULDC UR4, c[0x0][0x238] ;  /* 0x00008e0000047ab9 */ /* 0x000fe20000000800 */
[----:B0-----:R-:W-:Y:S01]  /*5cb0*/  IMAD.WIDE R132, R111, 0x2, R130 ;  /* 0x000000026f847825 */ /* 0x001fe200078e0282 */
[----:B------:R-:W-:-:S04]  /*5cc0*/  LOP3.LUT R111, R0, 0x1c, RZ, 0xfc, !PT ;  /* 0x0000001c006f7812 */ /* 0x000fc800078efcff */
[----:B------:R0:W4:Y:S01]  /*5cd0*/  @!P0 LDG.E.U16 R153, desc[UR14][R132.64] ;  /* 0x0000000e84998981 */ /* 0x000122000c1e1500 */
[----:B------:R-:W-:Y:S02]  /*5ce0*/  ISETP.GE.AND P0, PT, R111, UR16, PT ;  /* 0x000000106f007c0c */ /* 0x000fe4000bf06270 */
[C---:B------:R-:W-:Y:S01]  /*5cf0*/  LOP3.LUT R111, R0.reuse, 0x22, RZ, 0xfc, !PT ;  /* 0x00000022006f7812 */ /* 0x040fe200078efcff */
[----:B0-----:R-:W-:Y:S01]  /*5d00*/  IMAD.WIDE R132, R125, 0x2, R130 ;  /* 0x000000027d847825 */ /* 0x001fe200078e0282 */
[----:B------:R-:W-:-:S04]  /*5d10*/  LOP3.LUT R125, R0, 0x1c, RZ, 0xfc, !PT ;  /* 0x0000001c007d7812 */ /* 0x000fc800078efcff */
[----:B------:R0:W4:Y:S01]  /*5d20*/  @!P1 LDG.E.U16 R169, desc[UR14][R132.64] ;  /* 0x0000000e84a99981 */ /* 0x000122000c1e1500 */
[----:B------:R-:W-:Y:S01]  /*5d30*/  IMAD R125, R125, UR5, RZ ;  /* 0x000000057d7d7c24 */ /* 0x000fe2000f8e02ff */
[----:B------:R-:W-:Y:S01]  /*5d40*/  ISETP.GE.AND P1, PT, R101, UR16, PT ;  /* 0x0000001065007c0c */ /* 0x000fe2000bf26270 */
[----:B------:R-:W-:Y:S01]  /*5d50*/  IMAD R111, R111, UR4, RZ ;  /* 0x000000046f6f7c24 */ /* 0x000fe2000f8e02ff */
[C---:B------:R-:W-:Y:S01]  /*5d60*/  LOP3.LUT R101, R0.reuse, 0x24, RZ, 0xfc, !PT ;  /* 0x0000002400657812 */ /* 0x040fe200078efcff */
[----:B------:R-:W-:Y:S01]  /*5d70*/  ULDC UR5, c[0x0][0x238] ;  /* 0x00008e0000057ab9 */ /* 0x000fe20000000800 */
[----:B------:R-:W-:Y:S01]  /*5d80*/  ULDC UR4, c[0x0][0x238] ;  /* 0x00008e0000047ab9 */ /* 0x000fe20000000800 */
[----:B0-----:R-:W-:Y:S01]  /*5d90*/  IMAD.WIDE R132, R125, 0x2, R130 ;  /* 0x000000027d847825 */ /* 0x001fe200078e0282 */
[----:B------:R-:W-:-:S04]  /*5da0*/  LOP3.LUT R125, R0, 0x24, RZ, 0xfc, !PT ;  /* 0x00000024007d7812 */ /* 0x000fc800078efcff */
[----:B------:R0:W4:Y:S01]  /*5db0*/  @!P0 LDG.E.U16 R144, desc[UR14][R132.64] ;  /* 0x0000000e84908981 */ /* 0x000122000c1e1500 */
[----:B------:R-:W-:Y:S02]  /*5dc0*/  ISETP.GE.AND P0, PT, R101, UR16, PT ;  /* 0x0000001065007c0c */ /* 0x000fe4000bf06270 */
[C---:B------:R-:W-:Y:S01]  /*5dd0*/  LOP3.LUT R101, R0.reuse, 0x26, RZ, 0xfc, !PT ;  /* 0x0000002600657812 */ /* 0x040fe200078efcff */
[----:B------:R-:W-:Y:S01]  /*5de0*/  IMAD R125, R125, UR5, RZ ;  /* 0x000000057d7d7c24 */ /* 0x000fe2000f8e02ff */
[----:B------:R-:W-:Y:S01]  /*5df0*/  PRMT R134, RZ, 0x7610, R134 ;  /* 0x00007610ff867816 */ /* 0x000fe20000000086 */
[----:B------:R-:W-:Y:S01]  /*5e00*/  ULDC UR5, c[0x0][0x238] ;  /* 0x00008e0000057ab9 */ /* 0x000fe20000000800 */
[----:B0-----:R-:W-:Y:S01]  /*5e10*/  IMAD.WIDE R132, R111, 0x2, R130 ;  /* 0x000000026f847825 */ /* 0x001fe200078e0282 */
[----:B------:R-:W-:-:S04]  /*5e20*/  LOP3.LUT R111, R0, 0x26, RZ, 0xfc, !PT ;  /* 0x00000026006f7812 */ /* 0x000fc800078efcff */
[----:B------:R0:W4:Y:S01]  /*5e30*/  @!P1 LDG.E.U16 R159, desc[UR14][R132.64] ;  /* 0x0000000e849f9981 */ /* 0x000122000c1e1500 */
[----:B------:R-:W-:Y:S01]  /*5e40*/  ISETP.GE.AND P1, PT, R101, UR16, PT ;  /* 0x0000001065007c0c */ /* 0x000fe2000bf26270 */
        /* <DEDUP_REMOVED lines=8> */
[----:B------:R-:W-:Y:S01]  /*5ed0*/  IMAD R125, R125, UR5, RZ ;  /* 0x000000057d7d7c24 */ /* 0x000fe2000f8e02ff */
[----:B------:R-:W-:Y:S01]  /*5ee0*/  ULDC UR5, c[0x0][0x238] ;  /* 0x00008e0000057ab9 */ /* 0x000fe20000000800 */
[----:B0-----:R-:W-:Y:S01]  /*5ef0*/  IMAD.WIDE R132, R111, 0x2, R130 ;  /* 0x000000026f847825 */ /* 0x001fe200078e0282 */
[----:B------:R-:W-:-:S04]  /*5f00*/  LOP3.LUT R111, R0, 0x32, RZ, 0xfc, !PT ;  /* 0x00000032006f7812 */ /* 0x000fc800078efcff */
[----:B------:R0:W4:Y:S01]  /*5f10*/  @!P1 LDG.E.U16 R134, desc[UR14][R132.64] ;  /* 0x0000000e84869981 */ /* 0x000122000c1e1500 */
[----:B------:R-:W-:Y:S01]  /*5f20*/  ISETP.GE.AND P1, PT, R101, UR16, PT ;  /* 0x0000001065007c0c */ /* 0x000fe2000bf26270 */
[----:B------:R-:W-:Y:S02]  /*5f30*/  IMAD R111, R111, UR4, RZ ;  /* 0x000000046f6f7c24 */ /* 0x000fe4000f8e02ff */
[----:B0-----:R-:W-:Y:S01]  /*5f40*/  IMAD.WIDE R132, R125, 0x2, R130 ;  /* 0x000000027d847825 */ /* 0x001fe200078e0282 */
[----:B------:R-:W-:Y:S01]  /*5f50*/  LOP3.LUT R101, R0, 0x3a, RZ, 0xfc, !PT ;  /* 0x0000003a00657812 */ /* 0x000fe200078efcff */
[----:B------:R-:W-:-:S03]  /*5f60*/  ULDC UR4, c[0x0][0x238] ;  /* 0x00008e0000047ab9 */ /* 0x000fc60000000800 */
[----:B------:R0:W4:Y:S01]  /*5f70*/  @!P0 LDG.E.U16 R161, desc[UR14][R132.64] ;  /* 0x0000000e84a18981 */ /* 0x000122000c1e1500 */
[----:B------:R-:W-:Y:S01]  /*5f80*/  LOP3.LUT R125, R0, 0x3a, RZ, 0xfc, !PT ;  /* 0x0000003a007d7812 */ /* 0x000fe200078efcff */
[----:B0-----:R-:W-:-:S05]  /*5f90*/  IMAD.WIDE R132, R111, 0x2, R130 ;  /* 0x000000026f847825 */ /* 0x001fca00078e0282 */
[----:B------:R0:W4:Y:S01]  /*5fa0*/  @!P1 LDG.E.U16 R163, desc[UR14][R132.64] ;  /* 0x0000000e84a39981 */ /* 0x000122000c1e1500 */
[----:B------:R-:W-:Y:S02]  /*5fb0*/  ISETP.GE.AND P1, PT, R101, UR16, PT ;  /* 0x0000001065007c0c */ /* 0x000fe4000bf26270 */
[C---:B------:R-:W-:Y:S01]  /*5fc0*/  LOP3.LUT R101, R0.reuse, 0x2c, RZ, 0xfc, !PT ;  /* 0x0000002c00657812 */ /* 0x040fe200078efcff */
[----:B------:R-:W-:Y:S01]  /*5fd0*/  IMAD R125, R125, UR5, RZ ;  /* 0x000000057d7d7c24 */ /* 0x000fe2000f8e02ff */
[----:B------:R-:W-:Y:S01]  /*5fe0*/  LOP3.LUT R111, R0, 0x2c, RZ, 0xfc, !PT ;  /* 0x0000002c006f7812 */ /* 0x000fe200078efcff */
[----:B------:R-:W-:Y:S01]  /*5ff0*/  ULDC UR5, c[0x0][0x238] ;  /* 0x00008e0000057ab9 */ /* 0x000fe20000000800 */
[----:B------:R-:W-:Y:S01]  /*6000*/  ISETP.GE.AND P0, PT, R101, UR16, PT ;  /* 0x0000001065007c0c */ /* 0x000fe2000bf06270 */
[----:B0-----:R-:W-:-:S04]  /*6010*/  IMAD.WIDE R132, R125, 0x2, R130 ;  /* 0x000000027d847825 */ /* 0x001fc800078e0282 */
[----:B------:R-:W-:Y:S02]  /*6020*/  IMAD R111, R111, UR4, RZ ;  /* 0x000000046f6f7c24 */ /* 0x000fe4000f8e02ff */
[----:B------:R0:W4:Y:S01]  /*6030*/  @!P1 LDG.E.U16 R165, desc[UR14][R132.64] ;  /* 0x0000000e84a59981 */ /* 0x000122000c1e1500 */
[----:B------:R-:W-:Y:S01]  /*6040*/  LOP3.LUT R101, R0, 0x34, RZ, 0xfc, !PT ;  /* 0x0000003400657812 */ /* 0x000fe200078efcff */
[----:B------:R-:W-:Y:S01]  /*6050*/  ULDC UR4, c[0x0][0x238] ;  /* 0x00008e0000047ab9 */ /* 0x000fe20000000800 */
[----:B0-----:R-:W-:-:S05]  /*6060*/  IMAD.WIDE R132, R111, 0x2, R130 ;  /* 0x000000026f847825 */ /* 0x001fca00078e0282 */
[----:B------:R0:W4:Y:S01]  /*6070*/  @!P0 LDG.E.U16 R151, desc[UR14][R132.64] ;  /* 0x0000000e84978981 */ /* 0x000122000c1e1500 */
[----:B------:R-:W-:Y:S02]  /*6080*/  ISETP.GE.AND P0, PT, R101, UR16, PT ;  /* 0x0000001065007c0c */ /* 0x000fe4000bf06270 */
[C---:B------:R-:W-:Y:S02]  /*6090*/  LOP3.LUT R101, R0.reuse, 0x36, RZ, 0xfc, !PT ;  /* 0x0000003600657812 */ /* 0x040fe400078efcff */
[C---:B------:R-:W-:Y:S02]  /*60a0*/  LOP3.LUT R125, R0.reuse, 0x34, RZ, 0xfc, !PT ;  /* 0x00000034007d7812 */ /* 0x040fe400078efcff */
[----:B------:R-:W-:Y:S02]  /*60b0*/  ISETP.GE.AND P1, PT, R101, UR16, PT ;  /* 0x0000001065007c0c */ /* 0x000fe4000bf26270 */
[C---:B------:R-:W-:Y:S02]  /*60c0*/  LOP3.LUT R111, R0.reuse, 0x36, RZ, 0xfc, !PT ;  /* 0x00000036006f7812 */ /* 0x040fe400078efcff */
[----:B------:R-:W-:-:S02]  /*60d0*/  LOP3.LUT R101, R0, 0x3c, RZ, 0xfc, !PT ;  /* 0x0000003c00657812 */ /* 0x000fc400078efcff */
[----:B------:R-:W4:Y:S01]  /*60e0*/  LDL.LU R0, [R1+0x3c] ;  /* 0x00003c0001007983 */ /* 0x000f220000300800 */
[----:B------:R-:W-:Y:S01]  /*60f0*/  IMAD R125, R125, UR5, RZ ;  /* 0x000000057d7d7c24 */ /* 0x000fe2000f8e02ff */
[----:B------:R-:W-:Y:S01]  /*6100*/  PRMT R149, RZ, 0x7610, R149 ;  /* 0x00007610ff957816 */ /* 0x000fe20000000095 */
[----:B------:R-:W-:Y:S01]  /*6110*/  IMAD R111, R111, UR4, RZ ;  /* 0x000000046f6f7c24 */ /* 0x000fe2000f8e02ff */
[----:B------:R-:W-:Y:S01]  /*6120*/  PRMT R139, RZ, 0x7610, R139 ;  /* 0x00007610ff8b7816 */ /* 0x000fe2000000008b */
[----:B0-----:R-:W-:Y:S01]  /*6130*/  IMAD.WIDE R132, R125, 0x2, R130 ;  /* 0x000000027d847825 */ /* 0x001fe200078e0282 */
[----:B------:R-:W-:-:S04]  /*6140*/  ULDC UR4, c[0x0][0x238] ;  /* 0x00008e0000047ab9 */ /* 0x000fc80000000800 */
[----:B------:R0:W4:Y:S04]  /*6150*/  @!P0 LDG.E.U16 R149, desc[UR14][R132.64] ;  /* 0x0000000e84958981 */ /* 0x000128000c1e1500 */
[----:B------:R1:W4:Y:S01]  /*6160*/  @!P4 LDG.E.U16 R139, desc[UR14][R142.64] ;  /* 0x0000000e8e8bc981 */ /* 0x000322000c1e1500 */
[----:B0-----:R-:W-:Y:S02]  /*6170*/  IMAD.WIDE R132, R111, 0x2, R130 ;  /* 0x000000026f847825 */ /* 0x001fe400078e0282 */
[----:B------:R-:W0:Y:S01]  /*6180*/  S2R R111, SR_TID.X ;  /* 0x00000000006f7919 */ /* 0x000e220000002100 */
[----:B-1----:R-:W-:-:S06]  /*6190*/  PRMT R142, RZ, 0x7610, R142 ;  /* 0x00007610ff8e7816 */ /* 0x002fcc000000008e */
[----:B------:R1:W4:Y:S01]  /*61a0*/  @!P1 LDG.E.U16 R142, desc[UR14][R132.64] ;  /* 0x0000000e848e9981 */ /* 0x000322000c1e1500 */
[----:B------:R-:W-:Y:S02]  /*61b0*/  ISETP.GE.AND P1, PT, R101, UR16, PT ;  /* 0x0000001065007c0c */ /* 0x000fe4000bf26270 */
[----:B------:R-:W-:Y:S02]  /*61c0*/  PRMT R155, RZ, 0x7610, R155 ;  /* 0x00007610ff9b7816 */ /* 0x000fe4000000009b */
[----:B0-----:R-:W-:-:S04]  /*61d0*/  SHF.R.U32.HI R111, RZ, 0x6, R111 ;  /* 0x00000006ff6f7819 */ /* 0x001fc8000001166f */
[----:B------:R-:W-:-:S04]  /*61e0*/  SGXT.U32 R111, R111, 0x1 ;  /* 0x000000016f6f781a */ /* 0x000fc80000000000 */
[----:B------:R-:W-:-:S05]  /*61f0*/  LOP3.LUT R111, R111, 0x3c, RZ, 0xfc, !PT ;  /* 0x0000003c6f6f7812 */ /* 0x000fca00078efcff */
[----:B------:R-:W-:-:S04]  /*6200*/  IMAD R111, R111, UR4, RZ ;  /* 0x000000046f6f7c24 */ /* 0x000fc8000f8e02ff */
[----:B-1----:R-:W-:-:S05]  /*6210*/  IMAD.WIDE R132, R111, 0x2, R130 ;  /* 0x000000026f847825 */ /* 0x002fca00078e0282 */
[----:B------:R0:W4:Y:S01]  /*6220*/  @!P1 LDG.E.U16 R155, desc[UR14][R132.64] ;  /* 0x0000000e849b9981 */ /* 0x000122000c1e1500 */
[----:B------:R-:W-:-:S04]  /*6230*/  LOP3.LUT R101, R175, 0x3f, RZ, 0xc0, !PT ;  /* 0x0000003faf657812 */ /* 0x000fc800078ec0ff */
[----:B------:R-:W-:Y:S02]  /*6240*/  ISETP.GE.AND P0, PT, R101, UR16, PT ;  /* 0x0000001065007c0c */ /* 0x000fe4000bf06270 */
[CC--:B------:R-:W-:Y:S02]  /*6250*/  IADD3 RZ, P1, R20.reuse, R3.reuse, RZ ;  /* 0x0000000314ff7210 */ /* 0x0c0fe40007f3e0ff */
[----:B------:R-:W-:Y:S01]  /*6260*/  PRMT R103, RZ, 0x7610, R103 ;  /* 0x00007610ff677816 */ /* 0x000fe20000000067 */
[----:B0-----:R-:W-:Y:S02]  /*6270*/  IMAD.IADD R132, R20, 0x1, R3 ;  /* 0x0000000114847824 */ /* 0x001fe400078e0203 */
[----:B------:R-:W-:Y:S01]  /*6280*/  IMAD.X R133, R218, 0x1, R2, P1 ;  /* 0x00000001da857824 */ /* 0x000fe200008e0602 */
[----:B------:R-:W-:Y:S01]  /*6290*/  BAR.SYNC.DEFER_BLOCKING 0x0 ;  /* 0x0000000000007b1d */ /* 0x000fe20000010000 */
[----:B------:R-:W-:Y:S02]  /*62a0*/  IADD3 RZ, P1, R19, R3, RZ ;  /* 0x0000000313ff7210 */ /* 0x000fe40007f3e0ff */
[----:B------:R-:W-:-:S02]  /*62b0*/  PRMT R143, RZ, 0x7610, R143 ;  /* 0x00007610ff8f7816 */ /* 0x000fc4000000008f */
[----:B------:R-:W-:Y:S02]  /*62c0*/  PRMT R121, RZ, 0x7610, R121 ;  /* 0x00007610ff797816 */ /* 0x000fe40000000079 */
[----:B------:R-:W-:Y:S01]  /*62d0*/  PRMT R105, RZ, 0x7610, R105 ;  /* 0x00007610ff697816 */ /* 0x000fe20000000069 */
[----:B------:R0:W4:Y:S02]  /*62e0*/  @!P0 LDG.E.U16 R103, desc[UR14][R132.64] ;  /* 0x0000000e84678981 */ /* 0x000124000c1e1500 */
[----:B0-----:R-:W-:Y:S02]  /*62f0*/  IMAD.IADD R132, R19, 0x1, R3 ;  /* 0x0000000113847824 */ /* 0x001fe400078e0203 */
[----:B------:R-:W-:Y:S01]  /*6300*/  IMAD.X R133, R216, 0x1, R2, P1 ;  /* 0x00000001d8857824 */ /* 0x000fe200008e0602 */
[----:B------:R-:W-:-:S04]  /*6310*/  IADD3 RZ, P1, R18, R3, RZ ;  /* 0x0000000312ff7210 */ /* 0x000fc80007f3e0ff */
[----:B------:R0:W4:Y:S02]  /*6320*/  @!P0 LDG.E.U16 R143, desc[UR14][R132.64] ;  /* 0x0000000e848f8981 */ /* 0x000124000c1e1500 */
[----:B0-----:R-:W-:Y:S02]  /*6330*/  IMAD.IADD R132, R18, 0x1, R3 ;  /* 0x0000000112847824 */ /* 0x001fe400078e0203 */
[----:B------:R-:W-:Y:S01]  /*6340*/  IMAD.X R133, R214, 0x1, R2, P1 ;  /* 0x00000001d6857824 */ /* 0x000fe200008e0602 */
[----:B------:R-:W-:-:S04]  /*6350*/  IADD3 RZ, P1, R17, R3, RZ ;  /* 0x0000000311ff7210 */ /* 0x000fc80007f3e0ff */
[----:B------:R0:W4:Y:S01]  /*6360*/  @!P0 LDG.E.U16 R121, desc[UR14][R132.64] ;  /* 0x0000000e84798981 */ /* 0x000122000c1e1500 */
[----:B------:R-:W-:Y:S01]  /*6370*/  PRMT R101, RZ, 0x7610, R101 ;  /* 0x00007610ff657816 */ /* 0x000fe20000000065 */
[----:B0-----:R-:W-:Y:S02]  /*6380*/  IMAD.IADD R132, R17, 0x1, R3 ;  /* 0x0000000111847824 */ /* 0x001fe400078e0203 */
[----:B------:R-:W-:Y:S01]  /*6390*/  IMAD.X R133, R212, 0x1, R2, P1 ;  /* 0x00000001d4857824 */ /* 0x000fe200008e0602 */
[----:B------:R-:W-:-:S04]  /*63a0*/  IADD3 RZ, P1, R16, R3, RZ ;  /* 0x0000000310ff7210 */ /* 0x000fc80007f3e0ff */
[----:B------:R0:W4:Y:S01]  /*63b0*/  @!P0 LDG.E.U16 R105, desc[UR14][R132.64] ;  /* 0x0000000e84698981 */ /* 0x000122000c1e1500 */
[----:B------:R-:W-:Y:S02]  /*63c0*/  SHF.R.S32.HI R125, RZ, 0x6, R175 ;  /* 0x00000006ff7d7819 */ /* 0x000fe400000114af */
[----:B------:R-:W-:Y:S01]  /*63d0*/  PRMT R147, RZ, 0x7610, R147 ;  /* 0x00007610ff937816 */ /* 0x000fe20000000093 */
[----:B0-----:R-:W-:Y:S02]  /*63e0*/  IMAD.IADD R132, R16, 0x1, R3 ;  /* 0x0000000110847824 */ /* 0x001fe400078e0203 */
[----:B------:R-:W-:Y:S01]  /*63f0*/  IMAD.X R133, R210, 0x1, R2, P1 ;  /* 0x00000001d2857824 */ /* 0x000fe200008e0602 */
[----:B------:R-:W-:-:S04]  /*6400*/  IADD3 RZ, P1, R15, R3, RZ ;  /* 0x000000030fff7210 */ /* 0x000fc80007f3e0ff */
[----:B------:R0:W4:Y:S01]  /*6410*/  @!P0 LDG.E.U16 R101, desc[UR14][R132.64] ;  /* 0x0000000e84658981 */ /* 0x000122000c1e1500 */
[----:B------:R-:W-:Y:S01]  /*6420*/  SGXT R125, R125, 0x1 ;  /* 0x000000017d7d781a */ /* 0x000fe20000000200 */
[----:B------:R-:W-:Y:S01]  /*6430*/  IMAD.SHL.U32 R111, R175, 0x2, RZ ;  /* 0x00000002af6f7824 */ /* 0x000fe200078e00ff */
[----:B------:R-:W-:Y:S01]  /*6440*/  PRMT R119, RZ, 0x7610, R119 ;  /* 0x00007610ff777816 */ /* 0x000fe20000000077 */
[----:B0-----:R-:W-:Y:S02]  /*6450*/  IMAD.IADD R132, R15, 0x1, R3 ;  /* 0x000000010f847824 */ /* 0x001fe400078e0203 */
[----:B------:R-:W-:Y:S01]  /*6460*/  IMAD.X R133, R208, 0x1, R2, P1 ;  /* 0x00000001d0857824 */ /* 0x000fe200008e0602 */
[----:B------:R-:W-:Y:S02]  /*6470*/  IADD3 RZ, P1, R14, R3, RZ ;  /* 0x000000030eff7210 */ /* 0x000fe40007f3e0ff */
[----:B------:R-:W-:Y:S02]  /*6480*/  LOP3.LUT R125, R125, 0x90, RZ, 0xc0, !PT ;  /* 0x000000907d7d7812 */ /* 0x000fe400078ec0ff */
[----:B------:R0:W4:Y:S02]  /*6490*/  @!P0 LDG.E.U16 R147, desc[UR14][R132.64] ;  /* 0x0000000e84938981 */ /* 0x000124000c1e1500 */
[----:B------:R-:W-:-:S02]  /*64a0*/  LOP3.LUT R125, R125, 0x7e, R111, 0x78, !PT ;  /* 0x0000007e7d7d7812 */ /* 0x000fc400078e786f */
[----:B------:R-:W-:Y:S01]  /*64b0*/  PRMT R111, RZ, 0x7610, R111 ;  /* 0x00007610ff6f7816 */ /* 0x000fe2000000006f */
[----:B0-----:R-:W-:Y:S02]  /*64c0*/  IMAD.IADD R132, R14, 0x1, R3 ;  /* 0x000000010e847824 */ /* 0x001fe400078e0203 */
[----:B------:R-:W-:Y:S01]  /*64d0*/  IMAD.X R133, R206, 0x1, R2, P1 ;  /* 0x00000001ce857824 */ /* 0x000fe200008e0602 */
[----:B------:R-:W-:-:S04]  /*64e0*/  IADD3 RZ, P1, R13, R3, RZ ;  /* 0x000000030dff7210 */ /* 0x000fc80007f3e0ff */
[----:B------:R0:W4:Y:S04]  /*64f0*/  @!P0 LDG.E.U16 R119, desc[UR14][R132.64] ;  /* 0x0000000e84778981 */ /* 0x000128000c1e1500 */
[----:B--2---:R1:W-:Y:S01]  /*6500*/  STS.U16 [R125+UR12+0x4000], R99 ;  /* 0x004000637d007988 */ /* 0x0043e2000800040c */
[----:B0-----:R-:W-:Y:S02]  /*6510*/  IMAD.IADD R132, R13, 0x1, R3 ;  /* 0x000000010d847824 */ /* 0x001fe400078e0203 */
[----:B------:R-:W-:Y:S01]  /*6520*/  IMAD.X R133, R184, 0x1, R2, P1 ;  /* 0x00000001b8857824 */ /* 0x000fe200008e0602 */
[----:B------:R-:W-:Y:S02]  /*6530*/  IADD3 RZ, P1, R12, R3, RZ ;  /* 0x000000030cff7210 */ /* 0x000fe40007f3e0ff */
[----:B-1----:R-:W-:-:S02]  /*6540*/  PRMT R99, RZ, 0x7610, R99 ;  /* 0x00007610ff637816 */ /* 0x002fc40000000063 */
[----:B------:R0:W2:Y:S01]  /*6550*/  @!P0 LDG.E.U16 R111, desc[UR14][R132.64] ;  /* 0x0000000e846f8981 */ /* 0x0000a2000c1e1500 */
[----:B------:R-:W-:Y:S01]  /*6560*/  PRMT R157, RZ, 0x7610, R157 ;  /* 0x00007610ff9d7816 */ /* 0x000fe2000000009d */
[----:B0-----:R-:W-:Y:S02]  /*6570*/  IMAD.IADD R132, R12, 0x1, R3 ;  /* 0x000000010c847824 */ /* 0x001fe400078e0203 */
[----:B------:R-:W-:Y:S01]  /*6580*/  IMAD.X R133, R200, 0x1, R2, P1 ;  /* 0x00000001c8857824 */ /* 0x000fe200008e0602 */
[----:B------:R-:W-:-:S04]  /*6590*/  IADD3 RZ, P1, R4, R3, RZ ;  /* 0x0000000304ff7210 */ /* 0x000fc80007f3e0ff */
[----:B------:R0:W2:Y:S04]  /*65a0*/  @!P0 LDG.E.U16 R99, desc[UR14][R132.64] ;  /* 0x0000000e84638981 */ /* 0x0000a8000c1e1500 */
[----:B---3--:R1:W-:Y:S01]  /*65b0*/  STS.U16 [R125+UR12+0x5000], R117 ;  /* 0x005000757d007988 */ /* 0x0083e2000800040c */
[----:B0-----:R-:W-:Y:S02]  /*65c0*/  IMAD.IADD R132, R4, 0x1, R3 ;  /* 0x0000000104847824 */ /* 0x001fe400078e0203 */
[----:B------:R-:W-:Y:S01]  /*65d0*/  IMAD.X R133, R186, 0x1, R2, P1 ;  /* 0x00000001ba857824 */ /* 0x000fe200008e0602 */
[----:B------:R-:W-:Y:S02]  /*65e0*/  IADD3 RZ, P1, R5, R3, RZ ;  /* 0x0000000305ff7210 */ /* 0x000fe40007f3e0ff */
[----:B-1----:R-:W-:-:S02]  /*65f0*/  PRMT R117, RZ, 0x7610, R117 ;  /* 0x00007610ff757816 */ /* 0x002fc40000000075 */
[----:B------:R0:W3:Y:S04]  /*6600*/  @!P0 LDG.E.U16 R157, desc[UR14][R132.64] ;  /* 0x0000000e849d8981 */ /* 0x0000e8000c1e1500 */
[----:B------:R1:W-:Y:S01]  /*6610*/  STS.U16 [R125+UR12+0x4800], R109 ;  /* 0x0048006d7d007988 */ /* 0x0003e2000800040c */
[----:B0-----:R-:W-:Y:S02]  /*6620*/  IMAD.IADD R132, R5, 0x1, R3 ;  /* 0x0000000105847824 */ /* 0x001fe400078e0203 */
[----:B------:R-:W-:Y:S01]  /*6630*/  IMAD.X R133, R188, 0x1, R2, P1 ;  /* 0x00000001bc857824 */ /* 0x000fe200008e0602 */
[----:B------:R-:W-:Y:S02]  /*6640*/  IADD3 RZ, P1, R6, R3, RZ ;  /* 0x0000000306ff7210 */ /* 0x000fe40007f3e0ff */
[----:B-1----:R-:W-:-:S02]  /*6650*/  PRMT R109, RZ, 0x7610, R109 ;  /* 0x00007610ff6d7816 */ /* 0x002fc4000000006d */
[----:B------:R0:W2:Y:S04]  /*6660*/  @!P0 LDG.E.U16 R117, desc[UR14][R132.64] ;  /* 0x0000000e84758981 */ /* 0x0000a8000c1e1500 */
[----:B------:R1:W-:Y:S01]  /*6670*/  STS.U16 [R125+UR12+0x4400], R97 ;  /* 0x004400617d007988 */ /* 0x0003e2000800040c */
[----:B0-----:R-:W-:Y:S02]  /*6680*/  IMAD.IADD R132, R6, 0x1, R3 ;  /* 0x0000000106847824 */ /* 0x001fe400078e0203 */
[----:B------:R-:W-:Y:S01]  /*6690*/  IMAD.X R133, R190, 0x1, R2, P1 ;  /* 0x00000001be857824 */ /* 0x000fe200008e0602 */
[----:B------:R-:W-:Y:S02]  /*66a0*/  IADD3 RZ, P1, R7, R3, RZ ;  /* 0x0000000307ff7210 */ /* 0x000fe40007f3e0ff */
[----:B-1----:R-:W-:-:S02]  /*66b0*/  PRMT R97, RZ, 0x7610, R97 ;  /* 0x00007610ff617816 */ /* 0x002fc40000000061 */
[----:B------:R0:W2:Y:S04]  /*66c0*/  @!P0 LDG.E.U16 R109, desc[UR14][R132.64] ;  /* 0x0000000e846d8981 */ /* 0x0000a8000c1e1500 */
[----:B----4-:R1:W-:Y:S01]  /*66d0*/  STS.U16 [R125+UR12+0x5400], R167 ;  /* 0x005400a77d007988 */ /* 0x0103e2000800040c */
[----:B0-----:R-:W-:Y:S02]  /*66e0*/  IMAD.IADD R132, R7, 0x1, R3 ;  /* 0x0000000107847824 */ /* 0x001fe400078e0203 */
[----:B------:R-:W-:Y:S01]  /*66f0*/  IMAD.X R133, R192, 0x1, R2, P1 ;  /* 0x00000001c0857824 */ /* 0x000fe200008e0602 */
[----:B------:R-:W-:Y:S02]  /*6700*/  IADD3 RZ, P1, R8, R3, RZ ;  /* 0x0000000308ff7210 */ /* 0x000fe40007f3e0ff */
[----:B-1----:R-:W-:-:S02]  /*6710*/  PRMT R167, RZ, 0x7610, R167 ;  /* 0x00007610ffa77816 */ /* 0x002fc400000000a7 */
[----:B------:R0:W4:Y:S04]  /*6720*/  @!P0 LDG.E.U16 R97, desc[UR14][R132.64] ;  /* 0x0000000e84618981 */ /* 0x000128000c1e1500 */
[----:B------:R1:W-:Y:S01]  /*6730*/  STS.U16 [R125+UR12+0x4c00], R113 ;  /* 0x004c00717d007988 */ /* 0x0003e2000800040c */
[----:B0-----:R-:W-:Y:S02]  /*6740*/  IMAD.IADD R132, R8, 0x1, R3 ;  /* 0x0000000108847824 */ /* 0x001fe400078e0203 */
[----:B------:R-:W-:Y:S01]  /*6750*/  IMAD.X R133, R201, 0x1, R2, P1 ;  /* 0x00000001c9857824 */ /* 0x000fe200008e0602 */
[----:B------:R-:W-:Y:S01]  /*6760*/  IADD3 RZ, P1, R9, R3, RZ ;  /* 0x0000000309ff7210 */ /* 0x000fe20007f3e0ff */
[----:B------:R0:W-:Y:S01]  /*6770*/  STS.U16 [R125+UR12+0x5800], R123 ;  /* 0x0058007b7d007988 */ /* 0x0001e2000800040c */
[----:B-1----:R-:W-:-:S03]  /*6780*/  LOP3.LUT R113, R125, 0x20, RZ, 0x3c, !PT ;  /* 0x000000207d717812 */ /* 0x002fc600078e3cff */
[----:B------:R1:W2:Y:S01]  /*6790*/  @!P0 LDG.E.U16 R167, desc[UR14][R132.64] ;  /* 0x0000000e84a78981 */ /* 0x0002a2000c1e1500 */
[----:B0-----:R-:W-:-:S03]  /*67a0*/  PRMT R123, RZ, 0x7610, R123 ;  /* 0x00007610ff7b7816 */ /* 0x001fc6000000007b */
[----:B------:R-:W-:Y:S01]  /*67b0*/  STS.U16 [R125+UR12+0x5c00], R169 ;  /* 0x005c00a97d007988 */ /* 0x000fe2000800040c */
[----:B-1----:R-:W-:Y:S02]  /*67c0*/  IMAD.IADD R132, R9, 0x1, R3 ;  /* 0x0000000109847824 */ /* 0x002fe400078e0203 */
[----:B------:R-:W-:Y:S01]  /*67d0*/  IMAD.X R133, R194, 0x1, R2, P1 ;  /* 0x00000001c2857824 */ /* 0x000fe200008e0602 */
[C---:B------:R-:W-:Y:S01]  /*67e0*/  IADD3 RZ, P1, R10.reuse, R3, RZ ;  /* 0x000000030aff7210 */ /* 0x040fe20007f3e0ff */
[----:B------:R0:W-:Y:S04]  /*67f0*/  STS.U16 [R113+UR12+0x4500], R107 ;  /* 0x0045006b71007988 */ /* 0x0001e8000800040c */
[----:B------:R1:W4:Y:S01]  /*6800*/  @!P0 LDG.E.U16 R123, desc[UR14][R132.64] ;  /* 0x0000000e847b8981 */ /* 0x000322000c1e1500 */
[----:B0-----:R-:W-:Y:S01]  /*6810*/  PRMT R107, RZ, 0x7610, R107 ;  /* 0x00007610ff6b7816 */ /* 0x001fe2000000006b */
[----:B-1----:R-:W-:-:S02]  /*6820*/  IMAD.IADD R132, R10, 0x1, R3 ;  /* 0x000000010a847824 */ /* 0x002fc400078e0203 */
[--C-:B------:R-:W-:Y:S01]  /*6830*/  IMAD.X R133, R202, 0x1, R2.reuse, P1 ;  /* 0x00000001ca857824 */ /* 0x100fe200008e0602 */
[CC--:B------:R-:W-:Y:S01]  /*6840*/  IADD3 RZ, P1, R11.reuse, R3.reuse, RZ ;  /* 0x000000030bff7210 */ /* 0x0c0fe20007f3e0ff */
[----:B------:R0:W-:Y:S04]  /*6850*/  STS.U16 [R113+UR12+0x4900], R95 ;  /* 0x0049005f71007988 */ /* 0x0001e8000800040c */
[----:B------:R1:W4:Y:S01]  /*6860*/  @!P0 LDG.E.U16 R107, desc[UR14][R132.64] ;  /* 0x0000000e846b8981 */ /* 0x000322000c1e1500 */
[----:B0-----:R-:W-:Y:S01]  /*6870*/  PRMT R95, RZ, 0x7610, R95 ;  /* 0x00007610ff5f7816 */ /* 0x001fe2000000005f */
[----:B-1----:R-:W-:Y:S02]  /*6880*/  IMAD.IADD R132, R11, 0x1, R3 ;  /* 0x000000010b847824 */ /* 0x002fe400078e0203 */
[----:B------:R-:W-:Y:S01]  /*6890*/  IMAD.X R133, R196, 0x1, R2, P1 ;  /* 0x00000001c4857824 */ /* 0x000fe200008e0602 */
[----:B------:R0:W-:Y:S04]  /*68a0*/  STL [R1+0x150], R0 ;  /* 0x0001500001007387 */ /* 0x0001e80000100800 */
[----:B------:R1:W4:Y:S04]  /*68b0*/  @!P0 LDG.E.U16 R95, desc[UR14][R132.64] ;  /* 0x0000000e845f8981 */ /* 0x000328000c1e1500 */
[----:B------:R-:W-:Y:S04]  /*68c0*/  STL [R1+0x154], R224 ;  /* 0x000154e001007387 */ /* 0x000fe80000100800 */
[----:B------:R-:W-:Y:S01]  /*68d0*/  STL [R1+0x158], R128 ;  /* 0x0001588001007387 */ /* 0x000fe20000100800 */
[----:B-1----:R-:W-:-:S03]  /*68e0*/  IADD3 R132, P1, R0, R3, RZ ;  /* 0x0000000300847210 */ /* 0x002fc60007f3e0ff */
[----:B0-----:R-:W3:Y:S04]  /*68f0*/  LDL.LU R0, [R1+0x18] ;  /* 0x0000180001007983 */ /* 0x001ee80000300800 */
[----:B------:R-:W2:Y:S01]  /*6900*/  LDL R169, [R1+0x28] ;  /* 0x0000280001a97983 */ /* 0x000ea20000100800 */
[----:B------:R-:W-:-:S03]  /*6910*/  IMAD.X R133, R224, 0x1, R2, P1 ;  /* 0x00000001e0857824 */ /* 0x000fc600008e0602 */
[----:B------:R0:W-:Y:S02]  /*6920*/  STS.U16 [R113+UR12+0x4d00], R153 ;  /* 0x004d009971007988 */ /* 0x0001e4000800040c */
[----:B0-----:R-:W-:Y:S02]  /*6930*/  PRMT R153, RZ, 0x7610, R153 ;  /* 0x00007610ff997816 */ /* 0x001fe40000000099 */
[----:B------:R0:W-:Y:S04]  /*6940*/  STS.U16 [R113+UR12+0x5100], R159 ;  /* 0x0051009f71007988 */ /* 0x0001e8000800040c */
[----:B------:R1:W4:Y:S01]  /*6950*/  @!P0 LDG.E.U16 R153, desc[UR14][R132.64] ;  /* 0x0000000e84998981 */ /* 0x000322000c1e1500 */
[----:B0-----:R-:W-:Y:S02]  /*6960*/  PRMT R159, RZ, 0x7610, R159 ;  /* 0x00007610ff9f7816 */ /* 0x001fe4000000009f */
[----:B-1----:R-:W-:-:S05]  /*6970*/  IADD3 R132, P1, R177, R3, RZ ;  /* 0x00000003b1847210 */ /* 0x002fca0007f3e0ff */
[----:B------:R-:W-:Y:S01]  /*6980*/  IMAD.X R133, R128, 0x1, R2, P1 ;  /* 0x0000000180857824 */ /* 0x000fe200008e0602 */
[----:B------:R0:W-:Y:S04]  /*6990*/  STS.U16 [R113+UR12+0x5500], R161 ;  /* 0x005500a171007988 */ /* 0x0001e8000800040c */
[----:B------:R1:W4:Y:S04]  /*69a0*/  @!P0 LDG.E.U16 R159, desc[UR14][R132.64] ;  /* 0x0000000e849f8981 */ /* 0x000328000c1e1500 */
[----:B------:R1:W-:Y:S01]  /*69b0*/  STS.U16 [R113+UR12+0x4100], R115 ;  /* 0x0041007371007988 */ /* 0x0003e2000800040c */
[----:B0-----:R-:W-:-:S03]  /*69c0*/  PRMT R161, RZ, 0x7610, R161 ;  /* 0x00007610ffa17816 */ /* 0x001fc600000000a1 */
[----:B------:R-:W-:Y:S01]  /*69d0*/  STS.U16 [R113+UR12+0x5900], R163 ;  /* 0x005900a371007988 */ /* 0x000fe2000800040c */
[----:B-1----:R-:W-:-:S03]  /*69e0*/  IADD3 R132, P1, R173, R3, RZ ;  /* 0x00000003ad847210 */ /* 0x002fc60007f3e0ff */
[----:B------:R-:W-:Y:S02]  /*69f0*/  STS.U16 [R113+UR12+0x5d00], R165 ;  /* 0x005d00a571007988 */ /* 0x000fe4000800040c */
[----:B------:R-:W-:Y:S01]  /*6a00*/  IMAD.X R133, R120, 0x1, R2, P1 ;  /* 0x0000000178857824 */ /* 0x000fe200008e0602 */
[----:B------:R-:W-:Y:S01]  /*6a10*/  LOP3.LUT R115, R125, 0x40, RZ, 0x3c, !PT ;  /* 0x000000407d737812 */ /* 0x000fe200078e3cff */
[----:B------:R-:W4:Y:S04]  /*6a20*/  LDL.LU R128, [R1+0x8] ;  /* 0x0000080001807983 */ /* 0x000f280000300800 */
[----:B------:R0:W4:Y:S04]  /*6a30*/  @!P0 LDG.E.U16 R161, desc[UR14][R132.64] ;  /* 0x0000000e84a18981 */ /* 0x000128000c1e1500 */
[----:B------:R1:W-:Y:S04]  /*6a40*/  STS.U16 [R115+UR12+0x4200], R141 ;  /* 0x0042008d73007988 */ /* 0x0003e8000800040c */
[----:B------:R1:W-:Y:S01]  /*6a50*/  STS.U16 [R115+UR12+0x4600], R140 ;  /* 0x0046008c73007988 */ /* 0x0003e2000800040c */
[----:B0-----:R-:W-:-:S03]  /*6a60*/  IADD3 R132, P1, R171, R3, RZ ;  /* 0x00000003ab847210 */ /* 0x001fc60007f3e0ff */
[----:B------:R0:W-:Y:S01]  /*6a70*/  STS.U16 [R115+UR12+0x4a00], R139 ;  /* 0x004a008b73007988 */ /* 0x0001e2000800040c */
[----:B-1----:R-:W-:Y:S01]  /*6a80*/  PRMT R141, RZ, 0x7610, R141 ;  /* 0x00007610ff8d7816 */ /* 0x002fe2000000008d */
[----:B------:R-:W-:Y:S02]  /*6a90*/  IMAD.X R133, R112, 0x1, R2, P1 ;  /* 0x0000000170857824 */ /* 0x000fe400008e0602 */
[----:B------:R1:W-:Y:S04]  /*6aa0*/  STS.U16 [R115+UR12+0x4e00], R144 ;  /* 0x004e009073007988 */ /* 0x0003e8000800040c */
[----:B------:R0:W4:Y:S01]  /*6ab0*/  @!P0 LDG.E.U16 R141, desc[UR14][R132.64] ;  /* 0x0000000e848d8981 */ /* 0x000122000c1e1500 */
[----:B------:R-:W-:-:S03]  /*6ac0*/  PRMT R140, RZ, 0x7610, R140 ;  /* 0x00007610ff8c7816 */ /* 0x000fc6000000008c */
[----:B------:R1:W-:Y:S04]  /*6ad0*/  STS.U16 [R115+UR12+0x5200], R145 ;  /* 0x0052009173007988 */ /* 0x0003e8000800040c */
[----:B------:R1:W-:Y:S01]  /*6ae0*/  STS.U16 [R115+UR12+0x5600], R151 ;  /* 0x0056009773007988 */ /* 0x0003e2000800040c */
[----:B0-----:R-:W-:-:S03]  /*6af0*/  IADD3 R132, P1, R252, R3, RZ ;  /* 0x00000003fc847210 */ /* 0x001fc60007f3e0ff */
[----:B------:R0:W-:Y:S02]  /*6b00*/  STS.U16 [R115+UR12+0x5a00], R149 ;  /* 0x005a009573007988 */ /* 0x0001e4000800040c */
[----:B------:R-:W-:Y:S02]  /*6b10*/  IMAD.X R133, R104, 0x1, R2, P1 ;  /* 0x0000000168857824 */ /* 0x000fe400008e0602 */
[----:B------:R0:W-:Y:S04]  /*6b20*/  STS.U16 [R115+UR12+0x5e00], R155 ;  /* 0x005e009b73007988 */ /* 0x0001e8000800040c */
[----:B------:R1:W4:Y:S01]  /*6b30*/  @!P0 LDG.E.U16 R140, desc[UR14][R132.64] ;  /* 0x0000000e848c8981 */ /* 0x000322000c1e1500 */
[----:B------:R-:W-:Y:S02]  /*6b40*/  PRMT R139, RZ, 0x7610, R139 ;  /* 0x00007610ff8b7816 */ /* 0x000fe4000000008b */
[----:B------:R-:W-:Y:S01]  /*6b50*/  PRMT R163, RZ, 0x7610, R163 ;  /* 0x00007610ffa37816 */ /* 0x000fe200000000a3 */
[----:B------:R-:W4:Y:S01]  /*6b60*/  LDL R173, [R1+0x34] ;  /* 0x0000340001ad7983 */ /* 0x000f220000100800 */
[----:B------:R-:W-:-:S03]  /*6b70*/  LOP3.LUT R165, R125, 0x60, RZ, 0x3c, !PT ;  /* 0x000000607da57812 */ /* 0x000fc600078e3cff */
[----:B------:R-:W4:Y:S01]  /*6b80*/  LDL R171, [R1+0x24] ;  /* 0x0000240001ab7983 */ /* 0x000f220000100800 */
[----:B-1----:R-:W-:-:S05]  /*6b90*/  IADD3 R132, P1, R248, R3, RZ ;  /* 0x00000003f8847210 */ /* 0x002fca0007f3e0ff */
[----:B------:R-:W-:-:S05]  /*6ba0*/  IMAD.X R133, R96, 0x1, R2, P1 ;  /* 0x0000000160857824 */ /* 0x000fca00008e0602 */
[----:B------:R1:W4:Y:S01]  /*6bb0*/  @!P0 LDG.E.U16 R139, desc[UR14][R132.64] ;  /* 0x0000000e848b8981 */ /* 0x000322000c1e1500 */
[----:B------:R-:W-:Y:S02]  /*6bc0*/  PRMT R144, RZ, 0x7610, R144 ;  /* 0x00007610ff907816 */ /* 0x000fe40000000090 */
        /* <DEDUP_REMOVED lines=11> */
[----:B0-----:R-:W-:Y:S02]  /*6c80*/  PRMT R149, RZ, 0x7610, R149 ;  /* 0x00007610ff957816 */ /* 0x001fe40000000095 */
[----:B-1----:R-:W-:-:S05]  /*6c90*/  IADD3 R132, P1, R233, R3, RZ ;  /* 0x00000003e9847210 */ /* 0x002fca0007f3e0ff */
[----:B------:R-:W-:-:S05]  /*6ca0*/  IMAD.X R133, R164, 0x1, R2, P1 ;  /* 0x00000001a4857824 */ /* 0x000fca00008e0602 */
[----:B------:R0:W4:Y:S01]  /*6cb0*/  @!P0 LDG.E.U16 R149, desc[UR14][R132.64] ;  /* 0x0000000e84958981 */ /* 0x000122000c1e1500 */
[----:B------:R-:W-:Y:S02]  /*6cc0*/  PRMT R155, RZ, 0x7610, R155 ;  /* 0x00007610ff9b7816 */ /* 0x000fe4000000009b */
[----:B0-----:R-:W-:-:S05]  /*6cd0*/  IADD3 R132, P1, R229, R3, RZ ;  /* 0x00000003e5847210 */ /* 0x001fca0007f3e0ff */
[----:B------:R-:W-:-:S05]  /*6ce0*/  IMAD.X R133, R156, 0x1, R2, P1 ;  /* 0x000000019c857824 */ /* 0x000fca00008e0602 */
[----:B------:R0:W4:Y:S02]  /*6cf0*/  @!P0 LDG.E.U16 R155, desc[UR14][R132.64] ;  /* 0x0000000e849b8981 */ /* 0x000124000c1e1500 */
[----:B0-----:R-:W-:-:S05]  /*6d00*/  IADD3 R132, P1, R225, R3, RZ ;  /* 0x00000003e1847210 */ /* 0x001fca0007f3e0ff */
[----:B------:R-:W-:Y:S01]  /*6d10*/  IMAD.X R133, R148, 0x1, R2, P1 ;  /* 0x0000000194857824 */ /* 0x000fe200008e0602 */
[----:B------:R0:W-:Y:S04]  /*6d20*/  STS.U16 [R165+UR12+0x4b00], R136 ;  /* 0x004b0088a5007988 */ /* 0x0001e8000800040c */
[----:B------:R1:W4:Y:S01]  /*6d30*/  @!P0 LDG.E.U16 R163, desc[UR14][R132.64] ;  /* 0x0000000e84a38981 */ /* 0x000322000c1e1500 */
[----:B0-----:R-:W-:Y:S02]  /*6d40*/  PRMT R136, RZ, 0x7610, R136 ;  /* 0x00007610ff887816 */ /* 0x001fe40000000088 */
[----:B-1----:R-:W-:-:S05]  /*6d50*/  IADD3 R132, P1, R220, R3, RZ ;  /* 0x00000003dc847210 */ /* 0x002fca0007f3e0ff */
[----:B------:R-:W-:-:S05]  /*6d60*/  IMAD.X R133, R223, 0x1, R2, P1 ;  /* 0x00000001df857824 */ /* 0x000fca00008e0602 */
[----:B------:R2:W4:Y:S02]  /*6d70*/  @!P0 LDG.E.U16 R136, desc[UR14][R132.64] ;  /* 0x0000000e84888981 */ /* 0x000524000c1e1500 */
[----:B--2---:R-:W-:Y:S02]  /*6d80*/  IADD3 R132, P1, R169, R3, RZ ;  /* 0x00000003a9847210 */ /* 0x004fe40007f3e0ff */
[----:B------:R-:W2:Y:S04]  /*6d90*/  LDL.LU R169, [R1+0x4] ;  /* 0x0000040001a97983 */ /* 0x000ea80000300800 */
[----:B------:R-:W2:Y:S01]  /*6da0*/  LDL.LU R224, [R1+0x14] ;  /* 0x0000140001e07983 */ /* 0x000ea20000300800 */
[----:B------:R-:W-:-:S03]  /*6db0*/  IMAD.X R133, R126, 0x1, R2, P1 ;  /* 0x000000017e857824 */ /* 0x000fc600008e0602 */
[----:B------:R0:W-:Y:S02]  /*6dc0*/  STS.U16 [R165+UR12+0x4f00], R135 ;  /* 0x004f0087a5007988 */ /* 0x0001e4000800040c */
[----:B0-----:R-:W-:Y:S02]  /*6dd0*/  PRMT R135, RZ, 0x7610, R135 ;  /* 0x00007610ff877816 */ /* 0x001fe40000000087 */
[----:B------:R0:W-:Y:S04]  /*6de0*/  STS.U16 [R165+UR12+0x5300], R134 ;  /* 0x00530086a5007988 */ /* 0x0001e8000800040c */
[----:B------:R3:W2:Y:S01]  /*6df0*/  @!P0 LDG.E.U16 R135, desc[UR14][R132.64] ;  /* 0x0000000e84878981 */ /* 0x0006a2000c1e1500 */
[----:B0-----:R-:W-:Y:S02]  /*6e00*/  PRMT R134, RZ, 0x7610, R134 ;  /* 0x00007610ff867816 */ /* 0x001fe40000000086 */
[----:B---3--:R-:W-:-:S05]  /*6e10*/  IADD3 R132, P1, R0, R3, RZ ;  /* 0x0000000300847210 */ /* 0x008fca0007f3e0ff */
[----:B------:R-:W-:Y:S01]  /*6e20*/  IMAD.X R133, R118, 0x1, R2, P1 ;  /* 0x0000000176857824 */ /* 0x000fe200008e0602 */
[----:B------:R0:W-:Y:S04]  /*6e30*/  STS.U16 [R165+UR12+0x5700], R129 ;  /* 0x00570081a5007988 */ /* 0x0001e8000800040c */
[----:B------:R4:W3:Y:S01]  /*6e40*/  @!P0 LDG.E.U16 R134, desc[UR14][R132.64] ;  /* 0x0000000e84868981 */ /* 0x0008e2000c1e1500 */
[----:B0-----:R-:W-:Y:S02]  /*6e50*/  PRMT R129, RZ, 0x7610, R129 ;  /* 0x00007610ff817816 */ /* 0x001fe40000000081 */
[----:B----4-:R-:W-:-:S05]  /*6e60*/  IADD3 R132, P1, R128, R3, RZ ;  /* 0x0000000380847210 */ /* 0x010fca0007f3e0ff */
[----:B------:R-:W-:Y:S01]  /*6e70*/  IMAD.X R133, R110, 0x1, R2, P1 ;  /* 0x000000016e857824 */ /* 0x000fe200008e0602 */
[----:B------:R0:W-:Y:S04]  /*6e80*/  STS.U16 [R165+UR12+0x4700], R137 ;  /* 0x00470089a5007988 */ /* 0x0001e8000800040c */
[----:B------:R1:W4:Y:S01]  /*6e90*/  @!P0 LDG.E.U16 R129, desc[UR14][R132.64] ;  /* 0x0000000e84818981 */ /* 0x000322000c1e1500 */
[----:B0-----:R-:W-:Y:S02]  /*6ea0*/  PRMT R137, RZ, 0x7610, R137 ;  /* 0x00007610ff897816 */ /* 0x001fe40000000089 */
[----:B-1----:R-:W-:-:S05]  /*6eb0*/  IADD3 R132, P1, R251, R3, RZ ;  /* 0x00000003fb847210 */ /* 0x002fca0007f3e0ff */
        /* <DEDUP_REMOVED lines=31> */
[----:B------:R0:W-:Y:S04]  /*70b0*/  STS.U16 [R125+UR12], R153 ;  /* 0x000000997d007988 */ /* 0x0001e8000800040c */
[----:B------:R1:W4:Y:S01]  /*70c0*/  @!P0 LDG.E.U16 R157, desc[UR14][R132.64] ;  /* 0x0000000e849d8981 */ /* 0x000322000c1e1500 */
[----:B0-----:R-:W-:Y:S02]  /*70d0*/  PRMT R153, RZ, 0x7610, R153 ;  /* 0x00007610ff997816 */ /* 0x001fe40000000099 */
[----:B-1----:R-:W-:-:S05]  /*70e0*/  IADD3 R132, P1, R203, R3, RZ ;  /* 0x00000003cb847210 */ /* 0x002fca0007f3e0ff */
[--C-:B------:R-:W-:Y:S01]  /*70f0*/  IMAD.X R133, R146, 0x1, R2.reuse, P1 ;  /* 0x0000000192857824 */ /* 0x100fe200008e0602 */
[----:B------:R0:W-:Y:S04]  /*7100*/  STS.U16 [R125+UR12+0x400], R159 ;  /* 0x0004009f7d007988 */ /* 0x0001e8000800040c */
[----:B------:R1:W4:Y:S01]  /*7110*/  @!P0 LDG.E.U16 R153, desc[UR14][R132.64] ;  /* 0x0000000e84998981 */ /* 0x000322000c1e1500 */
[----:B0-----:R-:W-:Y:S02]  /*7120*/  PRMT R159, RZ, 0x7610, R159 ;  /* 0x00007610ff9f7816 */ /* 0x001fe4000000009f */
[----:B-1----:R-:W-:Y:S02]  /*7130*/  IADD3 R132, P1, R173, R3, RZ ;  /* 0x00000003ad847210 */ /* 0x002fe40007f3e0ff */
[----:B------:R-:W3:Y:S03]  /*7140*/  LDL.LU R173, [R1+0x30] ;  /* 0x0000300001ad7983 */ /* 0x000ee60000300800 */
[----:B------:R-:W-:Y:S01]  /*7150*/  IMAD.X R133, R222, 0x1, R2, P1 ;  /* 0x00000001de857824 */ /* 0x000fe200008e0602 */
[----:B------:R0:W-:Y:S04]  /*7160*/  STS.U16 [R125+UR12+0x800], R161 ;  /* 0x000800a17d007988 */ /* 0x0001e8000800040c */
[----:B------:R2:W4:Y:S01]  /*7170*/  @!P0 LDG.E.U16 R159, desc[UR14][R132.64] ;  /* 0x0000000e849f8981 */ /* 0x000522000c1e1500 */
[----:B0-----:R-:W-:-:S03]  /*7180*/  PRMT R161, RZ, 0x7610, R161 ;  /* 0x00007610ffa17816 */ /* 0x001fc600000000a1 */
[----:B------:R0:W-:Y:S01]  /*7190*/  STS.U16 [R125+UR12+0x3c00], R167 ;  /* 0x003c00a77d007988 */ /* 0x0001e2000800040c */
[----:B--2---:R-:W-:-:S05]  /*71a0*/  IADD3 R132, P1, R224, R3, RZ ;  /* 0x00000003e0847210 */ /* 0x004fca0007f3e0ff */
[----:B------:R-:W-:-:S05]  /*71b0*/  IMAD.X R133, R116, 0x1, R2, P1 ;  /* 0x0000000174857824 */ /* 0x000fca00008e0602 */
[----:B------:R1:W2:Y:S02]  /*71c0*/  @!P0 LDG.E.U16 R161, desc[UR14][R132.64] ;  /* 0x0000000e84a18981 */ /* 0x0002a4000c1e1500 */
[----:B-1----:R-:W-:Y:S02]  /*71d0*/  IADD3 R132, P1, R171, R3, RZ ;  /* 0x00000003ab847210 */ /* 0x002fe40007f3e0ff */
[----:B------:R-:W4:Y:S04]  /*71e0*/  LDL.LU R171, [R1+0x20] ;  /* 0x0000200001ab7983 */ /* 0x000f280000300800 */
[----:B0-----:R-:W2:Y:S04]  /*71f0*/  LDL.LU R167, [R1+0x10] ;  /* 0x0000100001a77983 */ /* 0x001ea80000300800 */
[----:B------:R-:W2:Y:S01]  /*7200*/  LDL.LU R165, [R1] ;  /* 0x0000000001a57983 */ /* 0x000ea20000300800 */
[----:B------:R-:W-:-:S03]  /*7210*/  IMAD.X R133, R124, 0x1, R2, P1 ;  /* 0x000000017c857824 */ /* 0x000fc600008e0602 */
[----:B------:R0:W-:Y:S02]  /*7220*/  STS.U16 [R125+UR12+0xc00], R141 ;  /* 0x000c008d7d007988 */ /* 0x0001e4000800040c */
[----:B0-----:R-:W-:Y:S02]  /*7230*/  PRMT R141, RZ, 0x7610, R141 ;  /* 0x00007610ff8d7816 */ /* 0x001fe4000000008d */
[----:B------:R0:W-:Y:S04]  /*7240*/  STS.U16 [R125+UR12+0x1000], R140 ;  /* 0x0010008c7d007988 */ /* 0x0001e8000800040c */
[----:B------:R1:W2:Y:S01]  /*7250*/  @!P0 LDG.E.U16 R141, desc[UR14][R132.64] ;  /* 0x0000000e848d8981 */ /* 0x0002a2000c1e1500 */
[----:B0-----:R-:W-:Y:S02]  /*7260*/  PRMT R140, RZ, 0x7610, R140 ;  /* 0x00007610ff8c7816 */ /* 0x001fe4000000008c */
[----:B-1----:R-:W-:-:S05]  /*7270*/  IADD3 R132, P1, R169, R3, RZ ;  /* 0x00000003a9847210 */ /* 0x002fca0007f3e0ff */
[----:B------:R-:W-:Y:S01]  /*7280*/  IMAD.X R133, R108, 0x1, R2, P1 ;  /* 0x000000016c857824 */ /* 0x000fe200008e0602 */
        /* <DEDUP_REMOVED lines=34> */
[----:B------:R-:W-:-:S05]  /*74b0*/  IMAD.X R133, R152, 0x1, R2, P1 ;  /* 0x0000000198857824 */ /* 0x000fca00008e0602 */
[----:B------:R0:W2:Y:S01]  /*74c0*/  @!P0 LDG.E.U16 R125, desc[UR14][R132.64] ;  /* 0x0000000e847d8981 */ /* 0x0000a2000c1e1500 */
[----:B------:R-:W-:Y:S02]  /*74d0*/  PRMT R163, RZ, 0x7610, R163 ;  /* 0x00007610ffa37816 */ /* 0x000fe400000000a3 */
[----:B0-----:R-:W-:-:S05]  /*74e0*/  IADD3 R132, P1, R205, R3, RZ ;  /* 0x00000003cd847210 */ /* 0x001fca0007f3e0ff */
[----:B------:R-:W-:Y:S01]  /*74f0*/  IMAD.X R133, R204, 0x1, R2, P1 ;  /* 0x00000001cc857824 */ /* 0x000fe200008e0602 */
[----:B------:R0:W-:Y:S04]  /*7500*/  STS.U16 [R113+UR12+0x3100], R121 ;  /* 0x0031007971007988 */ /* 0x0001e8000800040c */
[----:B------:R3:W2:Y:S01]  /*7510*/  @!P0 LDG.E.U16 R163, desc[UR14][R132.64] ;  /* 0x0000000e84a38981 */ /* 0x0006a2000c1e1500 */
[----:B0-----:R-:W-:Y:S02]  /*7520*/  PRMT R121, RZ, 0x7610, R121 ;  /* 0x00007610ff797816 */ /* 0x001fe40000000079 */
[----:B---3--:R-:W-:-:S05]  /*7530*/  IADD3 R132, P1, R173, R3, RZ ;  /* 0x00000003ad847210 */ /* 0x008fca0007f3e0ff */
[----:B------:R-:W-:Y:S01]  /*7540*/  IMAD.X R133, R221, 0x1, R2, P1 ;  /* 0x00000001dd857824 */ /* 0x000fe200008e0602 */
[----:B------:R0:W-:Y:S04]  /*7550*/  STS.U16 [R113+UR12+0x3500], R119 ;  /* 0x0035007771007988 */ /* 0x0001e8000800040c */
[----:B------:R4:W3:Y:S01]  /*7560*/  @!P0 LDG.E.U16 R121, desc[UR14][R132.64] ;  /* 0x0000000e84798981 */ /* 0x0008e2000c1e1500 */
[----:B0-----:R-:W-:-:S03]  /*7570*/  PRMT R119, RZ, 0x7610, R119 ;  /* 0x00007610ff777816 */ /* 0x001fc60000000077 */
[----:B------:R0:W-:Y:S02]  /*7580*/  STS.U16 [R113+UR12+0x3900], R117 ;  /* 0x0039007571007988 */ /* 0x0001e4000800040c */
[----:B0-----:R-:W-:Y:S02]  /*7590*/  PRMT R117, RZ, 0x7610, R117 ;  /* 0x00007610ff757816 */ /* 0x001fe40000000075 */
[----:B------:R0:W-:Y:S02]  /*75a0*/  STS.U16 [R113+UR12+0x3d00], R123 ;  /* 0x003d007b71007988 */ /* 0x0001e4000800040c */
[----:B0-----:R-:W-:Y:S02]  /*75b0*/  PRMT R123, RZ, 0x7610, R123 ;  /* 0x00007610ff7b7816 */ /* 0x001fe4000000007b */
[----:B------:R0:W-:Y:S01]  /*75c0*/  STS.U16 [R113+UR12+0x100], R136 ;  /* 0x0001008871007988 */ /* 0x0001e2000800040c */
[----:B----4-:R-:W-:-:S05]  /*75d0*/  IADD3 R132, P1, R171, R3, RZ ;  /* 0x00000003ab847210 */ /* 0x010fca0007f3e0ff */
[----:B------:R-:W-:-:S05]  /*75e0*/  IMAD.X R133, R122, 0x1, R2, P1 ;  /* 0x000000017a857824 */ /* 0x000fca00008e0602 */
[----:B------:R2:W4:Y:S02]  /*75f0*/  @!P0 LDG.E.U16 R119, desc[UR14][R132.64] ;  /* 0x0000000e84778981 */ /* 0x000524000c1e1500 */
[----:B--2---:R-:W-:-:S05]  /*7600*/  IADD3 R132, P1, R167, R3, RZ ;  /* 0x00000003a7847210 */ /* 0x004fca0007f3e0ff */
[----:B------:R-:W-:-:S05]  /*7610*/  IMAD.X R133, R114, 0x1, R2, P1 ;  /* 0x0000000172857824 */ /* 0x000fca00008e0602 */
[----:B------:R1:W2:Y:S02]  /*7620*/  @!P0 LDG.E.U16 R117, desc[UR14][R132.64] ;  /* 0x0000000e84758981 */ /* 0x0002a4000c1e1500 */
[----:B-1----:R-:W-:-:S05]  /*7630*/  IADD3 R132, P1, R165, R3, RZ ;  /* 0x00000003a5847210 */ /* 0x002fca0007f3e0ff */
[----:B------:R-:W-:-:S05]  /*7640*/  IMAD.X R133, R106, 0x1, R2, P1 ;  /* 0x000000016a857824 */ /* 0x000fca00008e0602 */
        /* <DEDUP_REMOVED lines=14> */
[----:B------:R0:W2:Y:S04]  /*7730*/  @!P0 LDG.E.U16 R134, desc[UR14][R132.64] ;  /* 0x0000000e84868981 */ /* 0x0000a8000c1e1500 */
[----:B------:R1:W-:Y:S01]  /*7740*/  STS.U16 [R113+UR12+0xd00], R129 ;  /* 0x000d008171007988 */ /* 0x0003e2000800040c */
[----:B0-----:R-:W-:Y:S02]  /*7750*/  IADD3 R132, P1, R238, R3, RZ ;  /* 0x00000003ee847210 */ /* 0x001fe40007f3e0ff */
[----:B-1----:R-:W-:-:S03]  /*7760*/  PRMT R129, RZ, 0x7610, R129 ;  /* 0x00007610ff817816 */ /* 0x002fc60000000081 */
        /* <DEDUP_REMOVED lines=17> */
[----:B------:R-:W-:Y:S04]  /*7880*/  STS.U16 [R113+UR12+0x1d00], R142 ;  /* 0x001d008e71007988 */ /* 0x000fe8000800040c */
[----:B------:R-:W-:Y:S04]  /*7890*/  STS.U16 [R113+UR12+0x2100], R143 ;  /* 0x0021008f71007988 */ /* 0x000fe8000800040c */
[----:B------:R-:W-:Y:S04]  /*78a0*/  STS.U16 [R113+UR12+0x2500], R147 ;  /* 0x0025009371007988 */ /* 0x000fe8000800040c */
[----:B------:R-:W-:Y:S04]  /*78b0*/  STS.U16 [R113+UR12+0x2900], R157 ;  /* 0x0029009d71007988 */ /* 0x000fe8000800040c */
[----:B------:R1:W-:Y:S01]  /*78c0*/  STS.U16 [R113+UR12+0x2d00], R153 ;  /* 0x002d009971007988 */ /* 0x0003e2000800040c */
[----:B0-----:R-:W-:Y:S01]  /*78d0*/  IMAD.SHL.U32 R132, R175, 0x2, RZ ;  /* 0x00000002af847824 */ /* 0x001fe200078e00ff */
[----:B-1----:R-:W-:-:S04]  /*78e0*/  SHF.R.S32.HI R113, RZ, 0x6, R175 ;  /* 0x00000006ff717819 */ /* 0x002fc800000114af */
[----:B------:R-:W-:-:S04]  /*78f0*/  SGXT R113, R113, 0x1 ;  /* 0x000000017171781a */ /* 0x000fc80000000200 */
[----:B------:R-:W-:Y:S01]  /*7900*/  LOP3.LUT R113, R113, 0x90, RZ, 0xc0, !PT ;  /* 0x0000009071717812 */ /* 0x000fe200078ec0ff */
[----:B------:R0:W-:Y:S03]  /*7910*/  STS.U16 [R115+UR12+0x200], R159 ;  /* 0x0002009f73007988 */ /* 0x0001e6000800040c */
[----:B------:R-:W-:-:S04]  /*7920*/  LOP3.LUT R113, R113, 0x7e, R132, 0x78, !PT ;  /* 0x0000007e71717812 */ /* 0x000fc800078e7884 */
[C---:B0-----:R-:W-:Y:S02]  /*7930*/  LOP3.LUT R115, R113.reuse, 0x40, RZ, 0x3c, !PT ;  /* 0x0000004071737812 */ /* 0x041fe400078e3cff */
[----:B------:R-:W-:-:S03]  /*7940*/  LOP3.LUT R113, R113, 0x60, RZ, 0x3c, !PT ;  /* 0x0000006071717812 */ /* 0x000fc600078e3cff */
[----:B------:R-:W-:Y:S04]  /*7950*/  STS.U16 [R115+UR12+0x3200], R105 ;  /* 0x0032006973007988 */ /* 0x000fe8000800040c */
        /* <DEDUP_REMOVED lines=14> */
[----:B------:R0:W-:Y:S02]  /*7a40*/  STS.U16 [R113+UR12+0x3f00], R95 ;  /* 0x003f005f71007988 */ /* 0x0001e4000800040c */
[----:B0-----:R-:W0:Y:S02]  /*7a50*/  LDC R95, c[0x0][0x238] ;  /* 0x00008e00ff5f7b82 */ /* 0x001e240000000800 */
[----:B----4-:R1:W-:Y:S04]  /*7a60*/  STS.U16 [R113+UR12+0x700], R119 ;  /* 0x0007007771007988 */ /* 0x0103e8000800040c */
[----:B---3--:R3:W-:Y:S01]  /*7a70*/  STS.U16 [R113+UR12+0x300], R121 ;  /* 0x0003007971007988 */ /* 0x0087e2000800040c */
[----:B0-----:R-:W-:-:S04]  /*7a80*/  IMAD.SHL.U32 R95, R95, 0x40, RZ ;  /* 0x000000405f5f7824 */ /* 0x001fc800078e00ff */
[----:B------:R-:W-:-:S05]  /*7a90*/  IMAD.WIDE R130, R95, 0x2, R130 ;  /* 0x000000025f827825 */ /* 0x000fca00078e0282 */
[----:B------:R-:W-:Y:S04]  /*7aa0*/  STL [R1+0x44], R130 ;  /* 0x0000448201007387 */ /* 0x000fe80000100800 */
[----:B------:R-:W-:Y:S04]  /*7ab0*/  STL [R1+0x40], R131 ;  /* 0x0000408301007387 */ /* 0x000fe80000100800 */
[----:B-1----:R-:W4:Y:S04]  /*7ac0*/  LDL.LU R119, [R1+0xc] ;  /* 0x00000c0001777983 */ /* 0x002f280000300800 */
[----:B---3--:R-:W3:Y:S04]  /*7ad0*/  LDL.LU R121, [R1+0x1c] ;  /* 0x00001c0001797983 */ /* 0x008ee80000300800 */
[----:B------:R-:W3:Y:S04]  /*7ae0*/  LDL.LU R125, [R1+0x24] ;  /* 0x00002400017d7983 */ /* 0x000ee80000300800 */
[----:B--2---:R-:W-:Y:S04]  /*7af0*/  STS.U16 [R113+UR12+0x1700], R135 ;  /* 0x0017008771007988 */ /* 0x004fe8000800040c */
[----:B------:R0:W-:Y:S04]  /*7b00*/  STS.U16 [R113+UR12+0x1b00], R134 ;  /* 0x001b008671007988 */ /* 0x0001e8000800040c */
[----:B0-----:R-:W2:Y:S04]  /*7b10*/  LDL.LU R134, [R1+0x28] ;  /* 0x0000280001867983 */ /* 0x001ea80000300800 */
[----:B------:R-:W3:Y:S04]  /*7b20*/  LDL.LU R135, [R1+0x2c] ;  /* 0x00002c0001877983 */ /* 0x000ee80000300800 */
[----:B------:R-:W3:Y:S04]  /*7b30*/  LDL.LU R133, [R1+0x34] ;  /* 0x0000340001857983 */ /* 0x000ee80000300800 */
        /* <DEDUP_REMOVED lines=10> */
[----:B------:R0:W-:Y:S01]  /*7be0*/  STS.U16 [R113+UR12+0x2b00], R127 ;  /* 0x002b007f71007988 */ /* 0x0001e2000800040c */
[----:B------:R1:W-:Y:S06]  /*7bf0*/  MEMBAR.ALL.CTA ;  /* 0x0000000000007992 */ /* 0x0003ec0000008000 */
[----:B-1----:R-:W1:Y:S02]  /*7c00*/  FENCE.VIEW.ASYNC.S ;  /* 0x00000000000073c6 */ /* 0x002e640000000000 */
[----:B-1----:R-:W-:Y:S06]  /*7c10*/  BAR.SYNC.DEFER_BLOCKING 0x0 ;  /* 0x0000000000007b1d */ /* 0x002fec0000010000 */
[----:B------:R-:W-:Y:S01]  /*7c20*/  UMOV UR4, UR13 ;  /* 0x0000000d00047c82 */ /* 0x000fe20008000000 */
[----:B------:R-:W-:Y:S01]  /*7c30*/  UMOV UR5, 0x40000040 ;  /* 0x4000004000057882 */ /* 0x000fe20000000000 */
[----:B------:R-:W-:Y:S01]  /*7c40*/  UMOV UR7, 0x40000040 ;  /* 0x4000004000077882 */ /* 0x000fe20000000000 */
[----:B------:R-:W-:-:S06]  /*7c50*/  WARPGROUP.ARRIVE ;  /* 0x00000000000079c5 */ /* 0x000fcc0000000000 */
[----:B------:R-:W-:Y:S01]  /*7c60*/  HGMMA.64x128x16.F32.BF16 R24, gdesc[UR4].tnspA, R24 ;  /* 0x21e00000041879f0 */ /* 0x000fe20008701818 */
[----:B------:R-:W-:Y:S02]  /*7c70*/  IMAD.MOV.U32 R109, RZ, RZ, R165 ;  /* 0x000000ffff6d7224 */ /* 0x000fe400078e00a5 */
[----:B------:R-:W-:Y:S02]  /*7c80*/  IMAD.MOV.U32 R111, RZ, RZ, R169 ;  /* 0x000000ffff6f7224 */ /* 0x000fe400078e00a9 */
[----:B------:R-:W-:Y:S02]  /*7c90*/  IMAD.MOV.U32 R107, RZ, RZ, R106 ;  /* 0x000000ffff6b7224 */ /* 0x000fe400078e006a */
[----:B------:R-:W-:Y:S02]  /*7ca0*/  IMAD.MOV.U32 R106, RZ, RZ, R109 ;  /* 0x000000ffff6a7224 */ /* 0x000fe400078e006d */
[----:B------:R-:W-:Y:S02]  /*7cb0*/  IMAD.MOV.U32 R109, RZ, RZ, R108 ;  /* 0x000000ffff6d7224 */ /* 0x000fe400078e006c */
[----:B------:R-:W-:-:S02]  /*7cc0*/  IMAD.MOV.U32 R108, RZ, RZ, R111 ;  /* 0x000000ffff6c7224 */ /* 0x000fc400078e006f */
[----:B------:R-:W-:Y:S02]  /*7cd0*/  IMAD.MOV.U32 R111, RZ, RZ, R110 ;  /* 0x000000ffff6f7224 */ /* 0x000fe400078e006e */
[----:B0-----:R-:W-:Y:S02]  /*7ce0*/  IMAD.MOV.U32 R113, RZ, RZ, R112 ;  /* 0x000000ffff717224 */ /* 0x001fe400078e0070 */
[----:B------:R-:W-:Y:S02]  /*7cf0*/  IMAD.MOV.U32 R110, RZ, RZ, R128 ;  /* 0x000000ffff6e7224 */ /* 0x000fe400078e0080 */
[----:B------:R-:W-:Y:S01]  /*7d00*/  IMAD.MOV.U32 R117, RZ, RZ, R116 ;  /* 0x000000ffff757224 */ /* 0x000fe200078e0074 */
[----:B------:R-:W3:Y:S01]  /*7d10*/  LDL.LU R128, [R1+0x158] ;  /* 0x0001580001807983 */ /* 0x000ee20000300800 */
[----:B------:R-:W-:-:S03]  /*7d20*/  IMAD.MOV.U32 R116, RZ, RZ, R224 ;  /* 0x000000ffff747224 */ /* 0x000fc600078e00e0 */
[----:B------:R-:W3:Y:S01]  /*7d30*/  LDL.LU R224, [R1+0x154] ;  /* 0x0001540001e07983 */ /* 0x000ee20000300800 */
[----:B------:R-:W-:Y:S02]  /*7d40*/  IMAD.MOV.U32 R132, RZ, RZ, R173 ;  /* 0x000000ffff847224 */ /* 0x000fe400078e00ad */
[----:B------:R-:W-:Y:S02]  /*7d50*/  IMAD.MOV.U32 R127, RZ, RZ, R126 ;  /* 0x000000ffff7f7224 */ /* 0x000fe400078e007e */
[----:B------:R-:W-:Y:S02]  /*7d60*/  IMAD.MOV.U32 R130, RZ, RZ, R132 ;  /* 0x000000ffff827224 */ /* 0x000fe400078e0084 */
[----:B----4-:R-:W-:Y:S01]  /*7d70*/  IMAD.MOV.U32 R112, RZ, RZ, R119 ;  /* 0x000000ffff707224 */ /* 0x010fe200078e0077 */
[----:B------:R-:W-:Y:S01]  /*7d80*/  HGMMA.64x128x16.F32.BF16 R24, gdesc[UR8].tnspA, R24 ;  /* 0x21e00000081879f0 */ /* 0x000fe20008701818 */
[----:B------:R-:W-:Y:S02]  /*7d90*/  IMAD.MOV.U32 R119, RZ, RZ, R118 ;  /* 0x000000ffff777224 */ /* 0x000fe400078e0076 */
[----:B------:R-:W-:-:S02]  /*7da0*/  IMAD.MOV.U32 R118, RZ, RZ, R0 ;  /* 0x000000ffff767224 */ /* 0x000fc400078e0000 */
[----:B------:R-:W4:Y:S01]  /*7db0*/  LDL.LU R0, [R1+0x150] ;  /* 0x0001500001007983 */ /* 0x000f220000300800 */
[----:B--2---:R-:W-:Y:S02]  /*7dc0*/  IMAD.MOV.U32 R126, RZ, RZ, R134 ;  /* 0x000000ffff7e7224 */ /* 0x004fe400078e0086 */
[----:B------:R-:W-:Y:S02]  /*7dd0*/  IMAD.MOV.U32 R134, RZ, RZ, R220 ;  /* 0x000000ffff867224 */ /* 0x000fe400078e00dc */
[----:B------:R0:W5:Y:S01]  /*7de0*/  LDL.LU R220, [R1+0x14c] ;  /* 0x00014c0001dc7983 */ /* 0x0001620000300800 */
[----:B---3--:R-:W-:Y:S02]  /*7df0*/  IMAD.MOV.U32 R132, RZ, RZ, R133 ;  /* 0x000000ffff847224 */ /* 0x008fe400078e0085 */
[----:B------:R-:W-:Y:S02]  /*7e00*/  IMAD.MOV.U32 R133, RZ, RZ, R222 ;  /* 0x000000ffff857224 */ /* 0x000fe400078e00de */
[----:B------:R-:W2:Y:S01]  /*7e10*/  LDL.LU R222, [R1+0x48] ;  /* 0x0000480001de7983 */ /* 0x000ea20000300800 */
[----:B------:R-:W-:Y:S01]  /*7e20*/  HGMMA.64x128x16.F32.BF16 R24, gdesc[UR20].tnspA, R24 ;  /* 0x21e00000141879f0 */ /* 0x000fe20008701818 */
[----:B------:R-:W-:-:S02]  /*7e30*/  IMAD.MOV.U32 R187, RZ, RZ, R186 ;  /* 0x000000ffffbb7224 */ /* 0x000fc400078e00ba */
[----:B------:R-:W-:Y:S02]  /*7e40*/  IMAD.MOV.U32 R186, RZ, RZ, R4 ;  /* 0x000000ffffba7224 */ /* 0x000fe400078e0004 */
[----:B------:R-:W1:Y:S01]  /*7e50*/  LDC R4, c[0x0][0x23c] ;  /* 0x00008f00ff047b82 */ /* 0x000e620000000800 */
[----:B------:R-:W-:Y:S02]  /*7e60*/  IMAD.MOV.U32 R115, RZ, RZ, R167 ;  /* 0x000000ffff737224 */ /* 0x000fe400078e00a7 */
[----:B------:R-:W-:-:S03]  /*7e70*/  IMAD.MOV.U32 R123, RZ, RZ, R171 ;  /* 0x000000ffff7b7224 */ /* 0x000fc600078e00ab */
[----:B------:R-:W-:Y:S02]  /*7e80*/  LOP3.LUT R115, R115, R114, RZ, 0x3c, !PT ;  /* 0x0000007273737212 */ /* 0x000fe400078e3cff */
[----:B------:R-:W-:Y:S02]  /*7e90*/  LOP3.LUT R121, R121, R120, RZ, 0x3c, !PT ;  /* 0x0000007879797212 */ /* 0x000fe400078e3cff */
[----:B------:R-:W-:Y:S02]  /*7ea0*/  LOP3.LUT R114, R115, R114, RZ, 0x3c, !PT ;  /* 0x0000007273727212 */ /* 0x000fe400078e3cff */
[----:B------:R-:W-:Y:S02]  /*7eb0*/  LOP3.LUT R123, R123, R122, RZ, 0x3c, !PT ;  /* 0x0000007a7b7b7212 */ /* 0x000fe400078e3cff */
[----:B------:R-:W-:Y:S02]  /*7ec0*/  LOP3.LUT R125, R125, R124, RZ, 0x3c, !PT ;  /* 0x0000007c7d7d7212 */ /* 0x000fe400078e3cff */
[----:B------:R-:W-:-:S02]  /*7ed0*/  LOP3.LUT R120, R121, R120, RZ, 0x3c, !PT ;  /* 0x0000007879787212 */ /* 0x000fc400078e3cff */
[----:B------:R-:W-:Y:S02]  /*7ee0*/  LOP3.LUT R115, R115, R114, RZ, 0x3c, !PT ;  /* 0x0000007273737212 */ /* 0x000fe400078e3cff */
[----:B------:R-:W-:Y:S01]  /*7ef0*/  LOP3.LUT R122, R123, R122, RZ, 0x3c, !PT ;  /* 0x0000007a7b7a7212 */ /* 0x000fe200078e3cff */
[----:B-1----:R-:W-:Y:S01]  /*7f00*/  IMAD.SHL.U32 R4, R4, 0x40, RZ ;  /* 0x0000004004047824 */ /* 0x002fe200078e00ff */
[----:B------:R-:W-:-:S03]  /*7f10*/  LOP3.LUT R124, R125, R124, RZ, 0x3c, !PT ;  /* 0x0000007c7d7c7212 */ /* 0x000fc600078e3cff */
[----:B------:R-:W-:Y:S01]  /*7f20*/  IMAD.WIDE R106, R4, 0x2, R106 ;  /* 0x00000002046a7825 */ /* 0x000fe200078e026a */
[----:B------:R-:W-:-:S03]  /*7f30*/  LOP3.LUT R121, R121, R120, RZ, 0x3c, !PT ;  /* 0x0000007879797212 */ /* 0x000fc600078e3cff */
[C---:B------:R-:W-:Y:S01]  /*7f40*/  IMAD.WIDE R108, R4.reuse, 0x2, R108 ;  /* 0x00000002046c7825 */ /* 0x040fe200078e026c */
[----:B------:R-:W-:Y:S03]  /*7f50*/  HGMMA.64x128x16.F32.BF16 R24, gdesc[UR24].tnspA, R24, gsb0 ;  /* 0x21e00000181879f0 */ /* 0x000fe60008001818 */
[C---:B------:R-:W-:Y:S01]  /*7f60*/  IMAD.WIDE R110, R4.reuse, 0x2, R110 ;  /* 0x00000002046e7825 */ /* 0x040fe200078e026e */
[----:B------:R-:W-:Y:S01]  /*7f70*/  LOP3.LUT R123, R123, R122, RZ, 0x3c, !PT ;  /* 0x0000007a7b7b7212 */ /* 0x000fe200078e3cff */
[----:B------:R1:W-:Y:S01]  /*7f80*/  STL [R1], R106 ;  /* 0x0000006a01007387 */ /* 0x0003e20000100800 */
[----:B------:R-:W-:Y:S01]  /*7f90*/  LOP3.LUT R125, R125, R124, RZ, 0x3c, !PT ;  /* 0x0000007c7d7d7212 */ /* 0x000fe200078e3cff */
[----:B------:R-:W-:Y:S02]  /*7fa0*/  IMAD.MOV.U32 R178, RZ, RZ, R10 ;  /* 0x000000ffffb27224 */ /* 0x000fe400078e000a */
[C---:B------:R-:W-:Y:S01]  /*7fb0*/  IMAD.WIDE R112, R4.reuse, 0x2, R112 ;  /* 0x0000000204707825 */ /* 0x040fe200078e0270 */
[----:B------:R3:W-:Y:S03]  /*7fc0*/  STL [R1+0x4], R108 ;  /* 0x0000046c01007387 */ /* 0x0007e60000100800 */
[C---:B------:R-:W-:Y:S01]  /*7fd0*/  IMAD.WIDE R114, R4.reuse, 0x2, R114 ;  /* 0x0000000204727825 */ /* 0x040fe200078e0272 */
[----:B------:R0:W-:Y:S03]  /*7fe0*/  STL [R1+0x8], R110 ;  /* 0x0000086e01007387 */ /* 0x0001e60000100800 */
[----:B------:R-:W-:Y:S01]  /*7ff0*/  IMAD.WIDE R116, R4, 0x2, R116 ;  /* 0x0000000204747825 */ /* 0x000fe200078e0274 */
[----:B------:R0:W-:Y:S03]  /*8000*/  STL [R1+0xc], R112 ;  /* 0x00000c7001007387 */ /* 0x0001e60000100800 */
[----:B------:R-:W-:-:S02]  /*8010*/  IMAD.MOV.U32 R129, RZ, RZ, R128 ;  /* 0x000000ffff817224 */ /* 0x000fc400078e0080 */
[C---:B------:R-:W-:Y:S01]  /*8020*/  IMAD.WIDE R118, R4.reuse, 0x2, R118 ;  /* 0x0000000204767825 */ /* 0x040fe200078e0276 */
[----:B------:R0:W-:Y:S03]  /*8030*/  STL [R1+0x10], R114 ;  /* 0x0000107201007387 */ /* 0x0001e60000100800 */
[----:B------:R-:W-:Y:S02]  /*8040*/  IMAD.MOV.U32 R128, RZ, RZ, R135 ;  /* 0x000000ffff807224 */ /* 0x000fe400078e0087 */
[----:B------:R-:W-:Y:S01]  /*8050*/  IMAD.WIDE R120, R4, 0x2, R120 ;  /* 0x0000000204787825 */ /* 0x000fe200078e0278 */
[----:B------:R0:W-:Y:S03]  /*8060*/  STL [R1+0x14], R116 ;  /* 0x0000147401007387 */ /* 0x0001e60000100800 */
[----:B------:R-:W-:-:S02]  /*8070*/  IMAD.MOV.U32 R131, RZ, RZ, R221 ;  /* 0x000000ffff837224 */ /* 0x000fc400078e00dd */
[C---:B------:R-:W-:Y:S01]  /*8080*/  IMAD.WIDE R122, R4.reuse, 0x2, R122 ;  /* 0x00000002047a7825 */ /* 0x040fe200078e027a */
[----:B------:R0:W-:Y:S03]  /*8090*/  STL [R1+0x18], R118 ;  /* 0x0000187601007387 */ /* 0x0001e60000100800 */
[C---:B------:R-:W-:Y:S01]  /*80a0*/  IMAD.WIDE R124, R4.reuse, 0x2, R124 ;  /* 0x00000002047c7825 */ /* 0x040fe200078e027c */
[----:B------:R0:W-:Y:S03]  /*80b0*/  STL [R1+0x1c], R120 ;  /* 0x00001c7801007387 */ /* 0x0001e60000100800 */
[----:B------:R-:W-:Y:S02]  /*80c0*/  IMAD.MOV.U32 R197, RZ, RZ, R196 ;  /* 0x000000ffffc57224 */ /* 0x000fe400078e00c4 */
[----:B------:R-:W-:Y:S01]  /*80d0*/  IMAD.WIDE R126, R4, 0x2, R126 ;  /* 0x00000002047e7825 */ /* 0x000fe200078e027e */
[----:B------:R0:W-:Y:S03]  /*80e0*/  STL [R1+0x20], R122 ;  /* 0x0000207a01007387 */ /* 0x0001e60000100800 */
[----:B------:R-:W-:-:S02]  /*80f0*/  IMAD.MOV.U32 R196, RZ, RZ, R11 ;  /* 0x000000ffffc47224 */ /* 0x000fc400078e000b */
[----:B------:R-:W-:Y:S02]  /*8100*/  IMAD.MOV.U32 R198, RZ, RZ, R244 ;  /* 0x000000ffffc67224 */ /* 0x000fe400078e00f4 */
[----:B------:R-:W-:Y:S02]  /*8110*/  IMAD.MOV.U32 R199, RZ, RZ, R23 ;  /* 0x000000ffffc77224 */ /* 0x000fe400078e0017 */
[----:B------:R-:W-:Y:S02]  /*8120*/  IMAD.MOV.U32 R135, RZ, RZ, R223 ;  /* 0x000000ffff877224 */ /* 0x000fe400078e00df */
[----:B------:R-:W-:Y:S01]  /*8130*/  IMAD.WIDE R128, R4, 0x2, R128 ;  /* 0x0000000204807825 */ /* 0x000fe200078e0280 */
[----:B------:R0:W-:Y:S03]  /*8140*/  STL [R1+0x24], R124 ;  /* 0x0000247c01007387 */ /* 0x0001e60000100800 */
[----:B------:R-:W-:-:S02]  /*8150*/  IMAD.MOV.U32 R11, RZ, RZ, R224 ;  /* 0x000000ffff0b7224 */ /* 0x000fc400078e00e0 */
[C---:B------:R-:W-:Y:S01]  /*8160*/  IMAD.WIDE R130, R4.reuse, 0x2, R130 ;  /* 0x0000000204827825 */ /* 0x040fe200078e0282 */
[----:B------:R0:W-:Y:S03]  /*8170*/  STL [R1+0x28], R126 ;  /* 0x0000287e01007387 */ /* 0x0001e60000100800 */
[----:B------:R-:W-:Y:S02]  /*8180*/  IMAD.MOV.U32 R181, RZ, RZ, R201 ;  /* 0x000000ffffb57224 */ /* 0x000fe400078e00c9 */
[----:B------:R-:W-:Y:S02]  /*8190*/  IMAD.MOV.U32 R201, RZ, RZ, R22 ;  /* 0x000000ffffc97224 */ /* 0x000fe400078e0016 */
[C---:B------:R-:W-:Y:S01]  /*81a0*/  IMAD.WIDE R132, R4.reuse, 0x2, R132 ;  /* 0x0000000204847825 */ /* 0x040fe200078e0284 */
[----:B------:R0:W-:Y:S03]  /*81b0*/  STL [R1+0x2c], R128 ;  /* 0x00002c8001007387 */ /* 0x0001e60000100800 */
[C---:B------:R-:W-:Y:S01]  /*81c0*/  IMAD.WIDE R22, R4.reuse, 0x2, R198 ;  /* 0x0000000204167825 */ /* 0x040fe200078e02c6 */
[----:B------:R-:W-:Y:S03]  /*81d0*/  STL [R1+0x30], R130 ;  /* 0x0000308201007387 */ /* 0x000fe60000100800 */
[----:B------:R-:W-:-:S04]  /*81e0*/  IMAD.WIDE R134, R4, 0x2, R134 ;  /* 0x0000000204867825 */ /* 0x000fc800078e0286 */
[----:B----4-:R-:W-:Y:S02]  /*81f0*/  IMAD.MOV.U32 R10, RZ, RZ, R0 ;  /* 0x000000ffff0a7224 */ /* 0x010fe400078e0000 */
[----:B------:R-:W4:Y:S02]  /*8200*/  S2R R0, SR_TID.X ;  /* 0x0000000000007919 */ /* 0x000f240000002100 */
[----:B------:R-:W-:Y:S01]  /*8210*/  IMAD.WIDE R198, R4, 0x2, R10 ;  /* 0x0000000204c67825 */ /* 0x000fe200078e020a */
[----:B------:R-:W-:-:S04]  /*8220*/  LOP3.LUT R205, R205, R204, RZ, 0x3c, !PT ;  /* 0x000000cccdcd7212 */ /* 0x000fc800078e3cff */
[C---:B------:R-:W-:Y:S01]  /*8230*/  LOP3.LUT R204, R205.reuse, R204, RZ, 0x3c, !PT ;  /* 0x000000cccdcc7212 */ /* 0x040fe200078e3cff */
[----:B------:R-:W-:Y:S02]  /*8240*/  IMAD.MOV.U32 R179, RZ, RZ, R202 ;  /* 0x000000ffffb37224 */ /* 0x000fe400078e00ca */
[----:B------:R-:W-:Y:S01]  /*8250*/  IMAD.MOV.U32 R195, RZ, RZ, R194 ;  /* 0x000000ffffc37224 */ /* 0x000fe200078e00c2 */
[----:B------:R-:W-:Y:S01]  /*8260*/  LOP3.LUT R205, R205, R204, RZ, 0x3c, !PT ;  /* 0x000000cccdcd7212 */ /* 0x000fe200078e3cff */
[----:B------:R-:W-:Y:S02]  /*8270*/  IMAD.MOV.U32 R180, RZ, RZ, R8 ;  /* 0x000000ffffb47224 */ /* 0x000fe400078e0008 */
[----:B------:R-:W-:Y:S02]  /*8280*/  IMAD.MOV.U32 R193, RZ, RZ, R192 ;  /* 0x000000ffffc17224 */ /* 0x000fe400078e00c0 */
[----:B------:R-:W-:Y:S02]  /*8290*/  IMAD.MOV.U32 R191, RZ, RZ, R190 ;  /* 0x000000ffffbf7224 */ /* 0x000fe400078e00be */
[----:B------:R-:W-:-:S02]  /*82a0*/  IMAD.MOV.U32 R189, RZ, RZ, R188 ;  /* 0x000000ffffbd7224 */ /* 0x000fc400078e00bc */
[----:B------:R-:W-:Y:S02]  /*82b0*/  IMAD.MOV.U32 R182, RZ, RZ, R12 ;  /* 0x000000ffffb67224 */ /* 0x000fe400078e000c */
[----:B------:R-:W-:Y:S02]  /*82c0*/  IMAD.MOV.U32 R183, RZ, RZ, R200 ;  /* 0x000000ffffb77224 */ /* 0x000fe400078e00c8 */
        /* <DEDUP_REMOVED lines=14> */
[----:B--2---:R-:W-:-:S05]  /*83b0*/  VIADD R222, R222, 0xffffffff ;  /* 0xffffffffdede7836 */ /* 0x004fca0000000000 */
[----:B------:R2:W-:Y:S04]  /*83c0*/  STL [R1+0x48], R222 ;  /* 0x000048de01007387 */ /* 0x0005e80000100800 */
[----:B------:R0:W-:Y:S04]  /*83d0*/  STL [R1+0x34], R132 ;  /* 0x0000348401007387 */ /* 0x0001e80000100800 */
[----:B------:R0:W-:Y:S04]  /*83e0*/  STL [R1+0x38], R134 ;  /* 0x0000388601007387 */ /* 0x0001e80000100800 */
[----:B------:R0:W-:Y:S01]  /*83f0*/  STL [R1+0x3c], R198 ;  /* 0x00003cc601007387 */ /* 0x0001e20000100800 */
[----:B------:R-:W-:Y:S01]  /*8400*/  ISETP.NE.U32.AND P0, PT, R222, RZ, PT ;  /* 0x000000ffde00720c */ /* 0x000fe20003f05070 */
        /* <DEDUP_REMOVED lines=62> */
[----:B------:R-:W-:Y:S01]  /*87f0*/  IMAD.WIDE R8, R4, 0x2, R178 ;  /* 0x0000000204087825 */ /* 0x000fe200078e02b2 */
[----:B----4-:R-:W-:-:S03]  /*8800*/  SHF.R.U32.HI R0, RZ, 0x6, R0 ;  /* 0x00000006ff007819 */ /* 0x010fc60000011600 */
[----:B------:R-:W-:Y:S01]  /*8810*/  IMAD.WIDE R6, R4, 0x2, R180 ;  /* 0x0000000204067825 */ /* 0x000fe200078e02b4 */
[----:B------:R-:W-:-:S03]  /*8820*/  UIADD3 UR16, UR16, -0x40, URZ ;  /* 0xffffffc010107890 */ /* 0x000fc6000fffe03f */
[----:B------:R-:W-:Y:S01]  /*8830*/  IMAD.WIDE R12, R4, 0x2, R182 ;  /* 0x00000002040c7825 */ /* 0x000fe200078e02b6 */
[----:B------:R-:W-:-:S03]  /*8840*/  WARPGROUP.DEPBAR.LE gsb0, 0x0 ;  /* 0x00008000000079c5 */ /* 0x000fc60000010000 */
[----:B------:R-:W-:-:S04]  /*8850*/  IMAD.WIDE R196, R4, 0x2, R196 ;  /* 0x0000000204c47825 */ /* 0x000fc800078e02c4 */
        /* <DEDUP_REMOVED lines=42> */
[----:B------:R-:W-:Y:S01]  /*8b00*/  IMAD.WIDE R136, R4, 0x2, R202 ;  /* 0x0000000204887825 */ /* 0x000fe200078e02ca */
[----:B------:R-:W-:-:S03]  /*8b10*/  SGXT.U32 R0, R0, 0x1 ;  /* 0x000000010000781a */ /* 0x000fc60000000000 */
        /* <DEDUP_REMOVED lines=87> */
[----:B-1----:R-:W-:Y:S02]  /*9090*/  IMAD.MOV.U32 R106, RZ, RZ, R107 ;  /* 0x000000ffff6a7224 */ /* 0x002fe400078e006b */
[----:B---3--:R-:W-:Y:S02]  /*90a0*/  IMAD.MOV.U32 R108, RZ, RZ, R109 ;  /* 0x000000ffff6c7224 */ /* 0x008fe400078e006d */
[----:B0-----:R-:W-:-:S02]  /*90b0*/  IMAD.MOV.U32 R110, RZ, RZ, R111 ;  /* 0x000000ffff6e7224 */ /* 0x001fc400078e006f */
        /* <DEDUP_REMOVED lines=10> */
[----:B--2---:R-:W-:Y:S02]  /*9160*/  IMAD.MOV.U32 R222, RZ, RZ, R133 ;  /* 0x000000ffffde7224 */ /* 0x004fe400078e0085 */
[----:B------:R-:W-:-:S02]  /*9170*/  IMAD.MOV.U32 R223, RZ, RZ, R135 ;  /* 0x000000ffffdf7224 */ /* 0x000fc400078e0087 */
[----:B------:R-:W-:Y:S01]  /*9180*/  IMAD.MOV.U32 R224, RZ, RZ, R199 ;  /* 0x000000ffffe07224 */ /* 0x000fe200078e00c7 */
[----:B------:R-:W-:Y:S06]  /*9190*/  @P0 BRA `(.L_x_1) ;  /* 0xffffffc0000c0947 */ /* 0x000fec000383ffff */
[----:B------:R-:W-:Y:S02]  /*91a0*/  F2FP.BF16.F32.PACK_AB R83, R87, R83 ;  /* 0x000000535753723e */ /* 0x000fe400000010ff */
[----:B------:R-:W-:Y:S02]  /*91b0*/  F2FP.BF16.F32.PACK_AB R82, R86, R82 ;  /* 0x000000525652723e */ /* 0x000fe400000010ff */
[----:B------:R-:W-:Y:S02]  /*91c0*/  F2FP.BF16.F32.PACK_AB R81, R85, R81 ;  /* 0x000000515551723e */ /* 0x000fe400000010ff */
[----:B------:R-:W-:Y:S02]  /*91d0*/  F2FP.BF16.F32.PACK_AB R80, R84, R80 ;  /* 0x000000505450723e */ /* 0x000fe400000010ff */
[----:B------:R-:W-:Y:S02]  /*91e0*/  F2FP.BF16.F32.PACK_AB R75, R79, R75 ;  /* 0x0000004b4f4b723e */ /* 0x000fe400000010ff */
[----:B------:R-:W-:-:S02]  /*91f0*/  F2FP.BF16.F32.PACK_AB R74, R78, R74 ;  /* 0x0000004a4e4a723e */ /* 0x000fc400000010ff */
        /* <DEDUP_REMOVED lines=25> */
[----:B------:R-:W-:-:S07]  /*9390*/  F2FP.BF16.F32.PACK_AB R24, R28, R24 ;  /* 0x000000181c18723e */ /* 0x000fce00000010ff */
.L_x_0:
[----:B------:R-:W2:Y:S01]  /*93a0*/  LDL.LU R8, [R1+0x12c] ;  /* 0x00012c0001087983 */ /* 0x000ea20000300800 */
[----:B------:R-:W-:Y:S01]  /*93b0*/  ULDC.64 UR6, c[0x0][0x228] ;  /* 0x00008a0000067ab9 */ /* 0x000fe20000000a00 */
[----:B------:R-:W-:Y:S02]  /*93c0*/  ULDC UR4, c[0x0][0x244] ;  /* 0x0000910000047ab9 */ /* 0x000fe40000000800 */
[----:B------:R-:W3:Y:S04]  /*93d0*/  LDL.LU R7, [R1+0x128] ;  /* 0x0001280001077983 */ /* 0x000ee80000300800 */
[----:B------:R-:W4:Y:S04]  /*93e0*/  LDL.LU R6, [R1+0x124] ;  /* 0x0001240001067983 */ /* 0x000f280000300800 */
[----:B------:R-:W2:Y:S04]  /*93f0*/  LDL.LU R4, [R1+0x120] ;  /* 0x0001200001047983 */ /* 0x000ea80000300800 */
[----:B------:R-:W3:Y:S01]  /*9400*/  LDL.LU R16, [R1+0x4c] ;  /* 0x00004c0001107983 */ /* 0x000ee20000300800 */
[----:B------:R-:W1:Y:S03]  /*9410*/  S2R R3, SR_TID.X ;  /* 0x0000000000037919 */ /* 0x000e660000002100 */
[----:B0-----:R-:W2:Y:S04]  /*9420*/  LDL.LU R93, [R1+0x148] ;  /* 0x00014800015d7983 */ /* 0x001ea80000300800 */
[----:B------:R-:W2:Y:S04]  /*9430*/  LDL.LU R88, [R1+0x144] ;  /* 0x0001440001587983 */ /* 0x000ea80000300800 */
[----:B------:R-:W2:Y:S04]  /*9440*/  LDL.LU R92, [R1+0x140] ;  /* 0x00014000015c7983 */ /* 0x000ea80000300800 */
[----:B------:R-:W2:Y:S04]  /*9450*/  LDL.LU R91, [R1+0x13c] ;  /* 0x00013c00015b7983 */ /* 0x000ea80000300800 */
[----:B------:R-:W2:Y:S04]  /*9460*/  LDL.LU R90, [R1+0x138] ;  /* 0x00013800015a7983 */ /* 0x000ea80000300800 */
[----:B------:R-:W2:Y:S01]  /*9470*/  LDL.LU R89, [R1+0x134] ;  /* 0x0001340001597983 */ /* 0x000ea20000300800 */
[----:B-1----:R-:W-:-:S02]  /*9480*/  IMAD.SHL.U32 R2, R3, 0x80, RZ ;  /* 0x0000008003027824 */ /* 0x002fc400078e00ff */
[C---:B------:R-:W-:Y:S02]  /*9490*/  IMAD.SHL.U32 R0, R3.reuse, 0x10, RZ ;  /* 0x0000001003007824 */ /* 0x040fe400078e00ff */
[----:B------:R-:W-:Y:S01]  /*94a0*/  IMAD.SHL.U32 R3, R3, 0x8, RZ ;  /* 0x0000000803037824 */ /* 0x000fe200078e00ff */
[----:B------:R-:W-:Y:S02]  /*94b0*/  LOP3.LUT R5, R2, 0x400, RZ, 0xc0, !PT ;  /* 0x0000040002057812 */ /* 0x000fe400078ec0ff */
[----:B------:R-:W-:Y:S02]  /*94c0*/  LOP3.LUT R2, R0, 0x70, RZ, 0xc0, !PT ;  /* 0x0000007000027812 */ /* 0x000fe400078ec0ff */
[----:B------:R-:W-:Y:S02]  /*94d0*/  LOP3.LUT R3, R3, 0x380, RZ, 0xc0, !PT ;  /* 0x0000038003037812 */ /* 0x000fe400078ec0ff */
[----:B------:R-:W-:-:S05]  /*94e0*/  IADD3 R2, R5, UR12, R2 ;  /* 0x0000000c05027c10 */ /* 0x000fca000fffe002 */
[----:B------:R-:W-:Y:S01]  /*94f0*/  IMAD.IADD R44, R3, 0x1, R2 ;  /* 0x00000001032c7824 */ /* 0x000fe200078e0202 */
[----:B------:R-:W-:Y:S01]  /*9500*/  BAR.SYNC.DEFER_BLOCKING 0x0 ;  /* 0x0000000000007b1d */ /* 0x000fe20000010000 */
[----:B------:R-:W-:-:S07]  /*9510*/  LOP3.LUT R0, R0, 0x7f0, RZ, 0xc0, !PT ;  /* 0x000007f000007812 */ /* 0x000fce00078ec0ff */
[----:B------:R-:W0:Y:S01]  /*9520*/  LDC R3, c[0x0][0x248] ;  /* 0x00009200ff037b82 */ /* 0x000e220000000800 */
[----:B------:R1:W-:Y:S07]  /*9530*/  STSM.16.M88.4 [R44], R24 ;  /* 0x000000182c007844 */ /* 0x0003ee0000000200 */
[----:B------:R-:W-:Y:S01]  /*9540*/  BAR.SYNC.DEFER_BLOCKING 0x0 ;  /* 0x0000000000007b1d */ /* 0x000fe20000010000 */
[----:B---3--:R-:W-:-:S04]  /*9550*/  ISETP.GE.AND P0, PT, R16, UR6, PT ;  /* 0x0000000610007c0c */ /* 0x008fc8000bf06270 */
[----:B------:R-:W-:Y:S02]  /*9560*/  ISETP.LT.AND P2, PT, R7, UR7, !P0 ;  /* 0x0000000707007c0c */ /* 0x000fe4000c741270 */
[----:B----4-:R-:W-:Y:S02]  /*9570*/  ISETP.LT.AND P5, PT, R6, UR7, !P0 ;  /* 0x0000000706007c0c */ /* 0x010fe4000c7a1270 */
[----:B--2---:R-:W-:Y:S02]  /*9580*/  ISETP.LT.AND P3, PT, R4, UR7, !P0 ;  /* 0x0000000704007c0c */ /* 0x004fe4000c761270 */
[----:B------:R-:W2:Y:S01]  /*9590*/  LDS.128 R4, [R0+UR12] ;  /* 0x0000000c00047984 */ /* 0x000ea20008000c00 */
[----:B------:R-:W-:Y:S06]  /*95a0*/  BAR.SYNC.DEFER_BLOCKING 0x0 ;  /* 0x0000000000007b1d */ /* 0x000fec0000010000 */
[----:B------:R3:W-:Y:S02]  /*95b0*/  STSM.16.M88.4 [R44], R32 ;  /* 0x000000202c007844 */ /* 0x0007e40000000200 */
[----:B------:R-:W-:Y:S01]  /*95c0*/  BAR.SYNC.DEFER_BLOCKING 0x0 ;  /* 0x0000000000007b1d */ /* 0x000fe20000010000 */
[----:B------:R-:W-:-:S05]  /*95d0*/  ISETP.LT.AND P1, PT, R8, UR7, !P0 ;  /* 0x0000000708007c0c */ /* 0x000fca000c721270 */
[----:B------:R-:W4:Y:S02]  /*95e0*/  LDS.128 R8, [R0+UR12] ;  /* 0x0000000c00087984 */ /* 0x000f240008000c00 */
[----:B------:R-:W-:Y:S06]  /*95f0*/  BAR.SYNC.DEFER_BLOCKING 0x0 ;  /* 0x0000000000007b1d */ /* 0x000fec0000010000 */
[----:B------:R2:W-:Y:S02]  /*9600*/  STSM.16.M88.4 [R44], R40 ;  /* 0x000000282c007844 */ /* 0x0005e40000000200 */
[----:B------:R-:W-:Y:S06]  /*9610*/  BAR.SYNC.DEFER_BLOCKING 0x0 ;  /* 0x0000000000007b1d */ /* 0x000fec0000010000 */
[----:B------:R-:W4:Y:S02]  /*9620*/  LDS.128 R12, [R0+UR12] ;  /* 0x0000000c000c7984 */ /* 0x000f240008000c00 */
[----:B------:R-:W-:Y:S06]  /*9630*/  BAR.SYNC.DEFER_BLOCKING 0x0 ;  /* 0x0000000000007b1d */ /* 0x000fec0000010000 */
[----:B------:R-:W-:Y:S01]  /*9640*/  STSM.16.M88.4 [R44], R48 ;  /* 0x000000302c007844 */ /* 0x000fe20000000200 */
[----:B-1----:R-:W-:Y:S01]  /*9650*/  IMAD R24, R16, UR4, RZ ;  /* 0x0000000410187c24 */ /* 0x002fe2000f8e02ff */
[----:B------:R-:W-:Y:S01]  /*9660*/  ULDC.64 UR4, c[0x0][0x220] ;  /* 0x0000880000047ab9 */ /* 0x000fe20000000a00 */
[----:B------:R-:W-:Y:S06]  /*9670*/  BAR.SYNC.DEFER_BLOCKING 0x0 ;  /* 0x0000000000007b1d */ /* 0x000fec0000010000 */
[----:B------:R-:W1:Y:S02]  /*9680*/  LDS.128 R16, [R0+UR12] ;  /* 0x0000000c00107984 */ /* 0x000e640008000c00 */
[----:B------:R-:W-:Y:S06]  /*9690*/  BAR.SYNC.DEFER_BLOCKING 0x0 ;  /* 0x0000000000007b1d */ /* 0x000fec0000010000 */
[----:B------:R-:W-:Y:S02]  /*96a0*/  STSM.16.M88.4 [R44], R56 ;  /* 0x000000382c007844 */ /* 0x000fe40000000200 */
[----:B------:R-:W-:Y:S06]  /*96b0*/  BAR.SYNC.DEFER_BLOCKING 0x0 ;  /* 0x0000000000007b1d */ /* 0x000fec0000010000 */
[----:B------:R-:W1:Y:S02]  /*96c0*/  LDS.128 R20, [R0+UR12] ;  /* 0x0000000c00147984 */ /* 0x000e640008000c00 */
[----:B------:R-:W-:Y:S01]  /*96d0*/  BAR.SYNC.DEFER_BLOCKING 0x0 ;  /* 0x0000000000007b1d */ /* 0x000fe20000010000 */
[----:B------:R-:W-:-:S05]  /*96e0*/  LEA R2, P6, R24, UR4, 0x1 ;  /* 0x0000000418027c11 */ /* 0x000fca000f8c08ff */
[----:B------:R-:W-:Y:S01]  /*96f0*/  STSM.16.M88.4 [R44], R64 ;  /* 0x000000402c007844 */ /* 0x000fe20000000200 */
[----:B---3--:R-:W-:Y:S01]  /*9700*/  LEA.HI.X.SX32 R32, R24, UR5, 0x1, P6 ;  /* 0x0000000518207c11 */ /* 0x008fe2000b0f0eff */
[----:B------:R-:W-:Y:S06]  /*9710*/  BAR.SYNC.DEFER_BLOCKING 0x0 ;  /* 0x0000000000007b1d */ /* 0x000fec0000010000 */
[----:B------:R-:W3:Y:S02]  /*9720*/  LDS.128 R24, [R0+UR12] ;  /* 0x0000000c00187984 */ /* 0x000ee40008000c00 */
[----:B------:R-:W-:Y:S01]  /*9730*/  BAR.SYNC.DEFER_BLOCKING 0x0 ;  /* 0x0000000000007b1d */ /* 0x000fe20000010000 */
[----:B0----5:R-:W-:-:S05]  /*9740*/  IMAD R29, R220, R3, RZ ;  /* 0x00000003dc1d7224 */ /* 0x021fca00078e02ff */
[----:B------:R-:W-:Y:S02]  /*9750*/  STSM.16.M88.4 [R44], R72 ;  /* 0x000000482c007844 */ /* 0x000fe40000000200 */
[----:B------:R-:W-:Y:S01]  /*9760*/  BAR.SYNC.DEFER_BLOCKING 0x0 ;  /* 0x0000000000007b1d */ /* 0x000fe20000010000 */
[----:B------:R-:W-:Y:S01]  /*9770*/  LEA R34, P6, R29, R2, 0x1 ;  /* 0x000000021d227211 */ /* 0x000fe200078c08ff */
[----:B------:R-:W-:-:S03]  /*9780*/  IMAD R33, R3, 0x2, R29 ;  /* 0x0000000203217824 */ /* 0x000fc600078e021d */
[----:B------:R-:W-:Y:S02]  /*9790*/  LEA.HI.X.SX32 R35, R29, R32, 0x1, P6 ;  /* 0x000000201d237211 */ /* 0x000fe400030f0eff */
[----:B------:R-:W0:Y:S01]  /*97a0*/  LDS.128 R28, [R0+UR12] ;  /* 0x0000000c001c7984 */ /* 0x000e220008000c00 */
[----:B------:R-:W-:Y:S01]  /*97b0*/  BAR.SYNC.DEFER_BLOCKING 0x0 ;  /* 0x0000000000007b1d */ /* 0x000fe20000010000 */
[----:B------:R-:W-:Y:S01]  /*97c0*/  LEA R36, P6, R33, R2, 0x1 ;  /* 0x0000000221247211 */ /* 0x000fe200078c08ff */
[----:B------:R-:W-:Y:S01]  /*97d0*/  IMAD R39, R3, 0x2, R33 ;  /* 0x0000000203277824 */ /* 0x000fe200078e0221 */
[----:B------:R-:W-:Y:S02]  /*97e0*/  ISETP.LT.AND P4, PT, R220, UR7, !P0 ;  /* 0x00000007dc007c0c */ /* 0x000fe4000c781270 */
[----:B------:R-:W-:Y:S01]  /*97f0*/  LEA.HI.X.SX32 R37, R33, R32, 0x1, P6 ;  /* 0x0000002021257211 */ /* 0x000fe200030f0eff */
[----:B------:R-:W-:Y:S01]  /*9800*/  IMAD R33, R3, 0x2, R39 ;  /* 0x0000000203217824 */ /* 0x000fe200078e0227 */
[C---:B------:R-:W-:Y:S01]  /*9810*/  LEA R38, P6, R39.reuse, R2, 0x1 ;  /* 0x0000000227267211 */ /* 0x040fe200078c08ff */
[----:B------:R-:W-:Y:S01]  /*9820*/  STSM.16.M88.4 [R44], R80 ;  /* 0x000000502c007844 */ /* 0x000fe20000000200 */
[----:B------:R-:W-:Y:S02]  /*9830*/  BAR.SYNC.DEFER_BLOCKING 0x0 ;  /* 0x0000000000007b1d */ /* 0x000fe40000010000 */
[----:B------:R-:W-:Y:S01]  /*9840*/  LEA.HI.X.SX32 R39, R39, R32, 0x1, P6 ;  /* 0x0000002027277211 */ /* 0x000fe200030f0eff */
[----:B--2---:R-:W-:Y:S01]  /*9850*/  IMAD R43, R3, 0x2, R33 ;  /* 0x00000002032b7824 */ /* 0x004fe200078e0221 */
[----:B------:R-:W-:-:S04]  /*9860*/  LEA R40, P6, R33, R2, 0x1 ;  /* 0x0000000221287211 */ /* 0x000fc800078c08ff */
[----:B------:R-:W-:Y:S01]  /*9870*/  LEA.HI.X.SX32 R41, R33, R32, 0x1, P6 ;  /* 0x0000002021297211 */ /* 0x000fe200030f0eff */
[----:B------:R2:W-:Y:S04]  /*9880*/  @P4 STG.E.U16 desc[UR14][R34.64], R4 ;  /* 0x0000000422004986 */ /* 0x0005e8000c10150e */
[----:B------:R-:W-:Y:S04]  /*9890*/  @P1 STG.E.U16 desc[UR14][R36.64], R5 ;  /* 0x0000000524001986 */ /* 0x000fe8000c10150e */
[----:B------:R-:W-:Y:S01]  /*98a0*/  @P2 STG.E.U16 desc[UR14][R38.64], R6 ;  /* 0x0000000626002986 */ /* 0x000fe2000c10150e */
[----:B--2---:R-:W-:-:S03]  /*98b0*/  LEA R34, P6, R43, R2, 0x1 ;  /* 0x000000022b227211 */ /* 0x004fc600078c08ff */
[----:B------:R2:W-:Y:S01]  /*98c0*/  @P5 STG.E.U16 desc[UR14][R40.64], R7 ;  /* 0x0000000728005986 */ /* 0x0005e2000c10150e */
[----:B------:R-:W-:Y:S02]  /*98d0*/  ISETP.LT.AND P1, PT, R88, UR7, !P0 ;  /* 0x0000000758007c0c */ /* 0x000fe4000c721270 */
[----:B------:R-:W-:Y:S01]  /*98e0*/  LEA.HI.X.SX32 R35, R43, R32, 0x1, P6 ;  /* 0x000000202b237211 */ /* 0x000fe200030f0eff */
[----:B------:R-:W3:Y:S01]  /*98f0*/  LDL.LU R88, [R1+0x130] ;  /* 0x0001300001587983 */ /* 0x000ee20000300800 */
[----:B------:R-:W-:Y:S02]  /*9900*/  ISETP.LT.AND P5, PT, R91, UR7, !P0 ;  /* 0x000000075b007c0c */ /* 0x000fe4000c7a1270 */
[----:B------:R-:W-:Y:S01]  /*9910*/  ISETP.LT.AND P4, PT, R93, UR7, !P0 ;  /* 0x000000075d007c0c */ /* 0x000fe2000c781270 */
[----:B------:R-:W3:Y:S01]  /*9920*/  LDL.LU R91, [R1+0x11c] ;  /* 0x00011c00015b7983 */ /* 0x000ee20000300800 */
[----:B--2---:R-:W-:-:S03]  /*9930*/  PRMT R41, R4, 0x7632, R41 ;  /* 0x0000763204297816 */ /* 0x004fc60000000029 */
[----:B------:R-:W2:Y:S04]  /*9940*/  LDL.LU R93, [R1+0x118] ;  /* 0x00011800015d7983 */ /* 0x000ea80000300800 */
[----:B------:R4:W-:Y:S01]  /*9950*/  @P3 STG.E.U16 desc[UR14][R34.64], R41 ;  /* 0x0000002922003986 */ /* 0x0009e2000c10150e */
[----:B------:R-:W-:-:S03]  /*9960*/  ISETP.LT.AND P3, PT, R90, UR7, !P0 ;  /* 0x000000075a007c0c */ /* 0x000fc6000c761270 */
[----:B------:R-:W2:Y:S01]  /*9970*/  LDL.LU R90, [R1+0x114] ;  /* 0x00011400015a7983 */ /* 0x000ea20000300800 */
[----:B------:R-:W-:Y:S01]  /*9980*/  IMAD R33, R3, 0x2, R43 ;  /* 0x0000000203217824 */ /* 0x000fe200078e022b */
[----:B------:R-:W-:-:S03]  /*9990*/  PRMT R42, R5, 0x7632, R42 ;  /* 0x00007632052a7816 */ /* 0x000fc6000000002a */
[----:B------:R-:W-:Y:S01]  /*99a0*/  IMAD R5, R3, 0x2, R33 ;  /* 0x0000000203057824 */ /* 0x000fe200078e0221 */
[----:B------:R-:W-:-:S04]  /*99b0*/  LEA R36, P6, R33, R2, 0x1 ;  /* 0x0000000221247211 */ /* 0x000fc800078c08ff */
[----:B------:R-:W-:Y:S01]  /*99c0*/  LEA.HI.X.SX32 R37, R33, R32, 0x1, P6 ;  /* 0x0000002021257211 */ /* 0x000fe200030f0eff */
[----:B------:R-:W-:Y:S01]  /*99d0*/  IMAD R33, R3, 0x2, R5 ;  /* 0x0000000203217824 */ /* 0x000fe200078e0205 */
[C---:B------:R-:W-:Y:S02]  /*99e0*/  LEA R4, P6, R5.reuse, R2, 0x1 ;  /* 0x0000000205047211 */ /* 0x040fe400078c08ff */
[----:B----4-:R-:W-:Y:S01]  /*99f0*/  PRMT R35, R6, 0x7632, R35 ;  /* 0x0000763206237816 */ /* 0x010fe20000000023 */
[----:B------:R4:W-:Y:S01]  /*9a00*/  @P4 STG.E.U16 desc[UR14][R36.64], R42 ;  /* 0x0000002a24004986 */ /* 0x0009e2000c10150e */
[----:B------:R-:W-:Y:S01]  /*9a10*/  LEA.HI.X.SX32 R5, R5, R32, 0x1, P6 ;  /* 0x0000002005057211 */ /* 0x000fe200030f0eff */
[----:B------:R-:W-:Y:S01]  /*9a20*/  IMAD R39, R3, 0x2, R33 ;  /* 0x0000000203277824 */ /* 0x000fe200078e0221 */
[----:B------:R-:W-:Y:S02]  /*9a30*/  ISETP.LT.AND P2, PT, R92, UR7, !P0 ;  /* 0x000000075c007c0c */ /* 0x000fe4000c741270 */
[----:B------:R-:W-:Y:S01]  /*9a40*/  LEA R6, P6, R33, R2, 0x1 ;  /* 0x0000000221067211 */ /* 0x000fe200078c08ff */
[----:B------:R-:W2:Y:S01]  /*9a50*/  LDL.LU R92, [R1+0x110] ;  /* 0x00011000015c7983 */ /* 0x000ea20000300800 */
[----:B------:R-:W-:-:S03]  /*9a60*/  ISETP.LT.AND P4, PT, R89, UR7, !P0 ;  /* 0x0000000759007c0c */ /* 0x000fc6000c781270 */
[----:B------:R-:W2:Y:S01]  /*9a70*/  LDL.LU R89, [R1+0x10c] ;  /* 0x00010c0001597983 */ /* 0x000ea20000300800 */
[----:B----4-:R-:W-:Y:S02]  /*9a80*/  PRMT R37, R7, 0x7632, R37 ;  /* 0x0000763207257816 */ /* 0x010fe40000000025 */
[----:B------:R-:W-:Y:S01]  /*9a90*/  LEA.HI.X.SX32 R7, R33, R32, 0x1, P6 ;  /* 0x0000002021077211 */ /* 0x000fe200030f0eff */
[----:B------:R-:W-:Y:S01]  /*9aa0*/  IMAD R33, R3, 0x2, R39 ;  /* 0x0000000203217824 */ /* 0x000fe200078e0227 */
[C---:B------:R-:W-:Y:S01]  /*9ab0*/  LEA R34, P6, R39.reuse, R2, 0x1 ;  /* 0x0000000227227211 */ /* 0x040fe200078c08ff */
[----:B------:R4:W-:Y:S04]  /*9ac0*/  @P1 STG.E.U16 desc[UR14][R4.64], R35 ;  /* 0x0000002304001986 */ /* 0x0009e8000c10150e */
[----:B------:R1:W-:Y:S01]  /*9ad0*/  @P2 STG.E.U16 desc[UR14][R6.64], R37 ;  /* 0x0000002506002986 */ /* 0x0003e2000c10150e */
[----:B----4-:R-:W-:-:S02]  /*9ae0*/  LEA.HI.X.SX32 R35, R39, R32, 0x1, P6 ;  /* 0x0000002027237211 */ /* 0x010fc400030f0eff */
[----:B------:R-:W-:-:S04]  /*9af0*/  LEA R36, P6, R33, R2, 0x1 ;  /* 0x0000000221247211 */ /* 0x000fc800078c08ff */
[----:B-1----:R-:W-:Y:S01]  /*9b00*/  LEA.HI.X.SX32 R37, R33, R32, 0x1, P6 ;  /* 0x0000002021257211 */ /* 0x002fe200030f0eff */
[----:B------:R1:W-:Y:S04]  /*9b10*/  @P5 STG.E.U16 desc[UR14][R34.64], R8 ;  /* 0x0000000822005986 */ /* 0x0003e8000c10150e */
[----:B------:R4:W-:Y:S01]  /*9b20*/  @P3 STG.E.U16 desc[UR14][R36.64], R9 ;  /* 0x0000000924003986 */ /* 0x0009e2000c10150e */
[----:B---3--:R-:W-:-:S03]  /*9b30*/  ISETP.LT.AND P1, PT, R88, UR7, !P0 ;  /* 0x0000000758007c0c */ /* 0x008fc6000c721270 */
[----:B------:R-:W3:Y:S01]  /*9b40*/  LDL.LU R88, [R1+0x108] ;  /* 0x0001080001587983 */ /* 0x000ee20000300800 */
[----:B------:R-:W-:-:S03]  /*9b50*/  ISETP.LT.AND P2, PT, R91, UR7, !P0 ;  /* 0x000000075b007c0c */ /* 0x000fc6000c741270 */
[----:B------:R-:W3:Y:S01]  /*9b60*/  LDL.LU R91, [R1+0x104] ;  /* 0x00010400015b7983 */ /* 0x000ee20000300800 */
[----:B--2---:R-:W-:-:S03]  /*9b70*/  ISETP.LT.AND P3, PT, R90, UR7, !P0 ;  /* 0x000000075a007c0c */ /* 0x004fc6000c761270 */
[----:B------:R-:W2:Y:S01]  /*9b80*/  LDL.LU R90, [R1+0x100] ;  /* 0x00010000015a7983 */ /* 0x000ea20000300800 */
[----:B------:R-:W-:-:S04]  /*9b90*/  IMAD R39, R3, 0x2, R33 ;  /* 0x0000000203277824 */ /* 0x000fc800078e0221 */
[----:B------:R-:W-:Y:S01]  /*9ba0*/  IMAD R33, R3, 0x2, R39 ;  /* 0x0000000203217824 */ /* 0x000fe200078e0227 */
[----:B------:R-:W-:-:S04]  /*9bb0*/  LEA R4, P6, R39, R2, 0x1 ;  /* 0x0000000227047211 */ /* 0x000fc800078c08ff */
[----:B------:R-:W-:Y:S02]  /*9bc0*/  LEA.HI.X.SX32 R5, R39, R32, 0x1, P6 ;  /* 0x0000002027057211 */ /* 0x000fe400030f0eff */
[----:B------:R-:W-:Y:S01]  /*9bd0*/  LEA R6, P6, R33, R2, 0x1 ;  /* 0x0000000221067211 */ /* 0x000fe200078c08ff */
[----:B------:R-:W-:-:S03]  /*9be0*/  IMAD R39, R3, 0x2, R33 ;  /* 0x0000000203277824 */ /* 0x000fc600078e0221 */
[----:B------:R-:W-:Y:S01]  /*9bf0*/  LEA.HI.X.SX32 R7, R33, R32, 0x1, P6 ;  /* 0x0000002021077211 */ /* 0x000fe200030f0eff */
[----:B------:R0:W-:Y:S01]  /*9c00*/  @P4 STG.E.U16 desc[UR14][R4.64], R10 ;  /* 0x0000000a04004986 */ /* 0x0001e2000c10150e */
[----:B------:R-:W-:Y:S01]  /*9c10*/  IMAD R33, R3, 0x2, R39 ;  /* 0x0000000203217824 */ /* 0x000fe200078e0227 */
[----:B-1----:R-:W-:Y:S02]  /*9c20*/  LEA R34, P6, R39, R2, 0x1 ;  /* 0x0000000227227211 */ /* 0x002fe400078c08ff */
[----:B------:R-:W-:Y:S01]  /*9c30*/  ISETP.LT.AND P5, PT, R93, UR7, !P0 ;  /* 0x000000075d007c0c */ /* 0x000fe2000c7a1270 */
[----:B------:R-:W-:Y:S01]  /*9c40*/  @P1 STG.E.U16 desc[UR14][R6.64], R11 ;  /* 0x0000000b06001986 */ /* 0x000fe2000c10150e */
[----:B------:R-:W-:Y:S02]  /*9c50*/  ISETP.LT.AND P1, PT, R89, UR7, !P0 ;  /* 0x0000000759007c0c */ /* 0x000fe4000c721270 */
[----:B------:R-:W-:Y:S01]  /*9c60*/  LEA.HI.X.SX32 R35, R39, R32, 0x1, P6 ;  /* 0x0000002027237211 */ /* 0x000fe200030f0eff */
[----:B------:R-:W2:Y:S01]  /*9c70*/  LDL.LU R89, [R1+0xfc] ;  /* 0x0000fc0001597983 */ /* 0x000ea20000300800 */
[----:B----4-:R-:W-:-:S02]  /*9c80*/  LEA R36, P6, R33, R2, 0x1 ;  /* 0x0000000221247211 */ /* 0x010fc400078c08ff */
[----:B0-----:R-:W-:Y:S01]  /*9c90*/  PRMT R5, R9, 0x7632, R5 ;  /* 0x0000763209057816 */ /* 0x001fe20000000005 */
[----:B------:R-:W-:Y:S01]  /*9ca0*/  IMAD R9, R3, 0x2, R33 ;  /* 0x0000000203097824 */ /* 0x000fe200078e0221 */
[----:B------:R-:W-:Y:S01]  /*9cb0*/  PRMT R8, R8, 0x7632, R8 ;  /* 0x0000763208087816 */ /* 0x000fe20000000008 */
[----:B------:R-:W4:Y:S01]  /*9cc0*/  LDL.LU R93, [R1+0xf8] ;  /* 0x0000f800015d7983 */ /* 0x000f220000300800 */
[----:B------:R-:W-:Y:S02]  /*9cd0*/  LEA.HI.X.SX32 R37, R33, R32, 0x1, P6 ;  /* 0x0000002021257211 */ /* 0x000fe400030f0eff */
[----:B------:R-:W-:Y:S01]  /*9ce0*/  LEA R4, P6, R9, R2, 0x1 ;  /* 0x0000000209047211 */ /* 0x000fe200078c08ff */
[----:B------:R0:W-:Y:S04]  /*9cf0*/  @P2 STG.E.U16 desc[UR14][R34.64], R8 ;  /* 0x0000000822002986 */ /* 0x0001e8000c10150e */
[----:B------:R1:W-:Y:S01]  /*9d00*/  @P5 STG.E.U16 desc[UR14][R36.64], R5 ;  /* 0x0000000524005986 */ /* 0x0003e2000c10150e */
[----:B------:R-:W-:-:S02]  /*9d10*/  ISETP.LT.AND P4, PT, R92, UR7, !P0 ;  /* 0x000000075c007c0c */ /* 0x000fc4000c781270 */
[----:B0-----:R-:W-:Y:S02]  /*9d20*/  PRMT R35, R10, 0x7632, R35 ;  /* 0x000076320a237816 */ /* 0x001fe40000000023 */
[----:B-1----:R-:W-:-:S05]  /*9d30*/  LEA.HI.X.SX32 R5, R9, R32, 0x1, P6 ;  /* 0x0000002009057211 */ /* 0x002fca00030f0eff */
[----:B------:R0:W-:Y:S01]  /*9d40*/  @P3 STG.E.U16 desc[UR14][R4.64], R35 ;  /* 0x0000002304003986 */ /* 0x0001e2000c10150e */
[----:B---3--:R-:W-:-:S03]  /*9d50*/  ISETP.LT.AND P2, PT, R88, UR7, !P0 ;  /* 0x0000000758007c0c */ /* 0x008fc6000c741270 */
[----:B------:R-:W3:Y:S01]  /*9d60*/  LDL.LU R88, [R1+0xf4] ;  /* 0x0000f40001587983 */ /* 0x000ee20000300800 */
[----:B------:R-:W-:-:S03]  /*9d70*/  ISETP.LT.AND P5, PT, R91, UR7, !P0 ;  /* 0x000000075b007c0c */ /* 0x000fc6000c7a1270 */
[----:B------:R-:W3:Y:S04]  /*9d80*/  LDL.LU R92, [R1+0xf0] ;  /* 0x0000f000015c7983 */ /* 0x000ee80000300800 */
[----:B------:R-:W3:Y:S01]  /*9d90*/  LDL.LU R91, [R1+0xec] ;  /* 0x0000ec00015b7983 */ /* 0x000ee20000300800 */
[----:B--2---:R-:W-:-:S03]  /*9da0*/  ISETP.LT.AND P3, PT, R90, UR7, !P0 ;  /* 0x000000075a007c0c */ /* 0x004fc6000c761270 */
[----:B------:R-:W2:Y:S01]  /*9db0*/  LDL.LU R90, [R1+0xe8] ;  /* 0x0000e800015a7983 */ /* 0x000ea20000300800 */
[----:B------:R-:W-:-:S04]  /*9dc0*/  IMAD R7, R3, 0x2, R9 ;  /* 0x0000000203077824 */ /* 0x000fc800078e0209 */
[----:B------:R-:W-:Y:S01]  /*9dd0*/  IMAD R9, R3, 0x2, R7 ;  /* 0x0000000203097824 */ /* 0x000fe200078e0207 */
[----:B------:R-:W-:Y:S02]  /*9de0*/  LEA R6, P6, R7, R2, 0x1 ;  /* 0x0000000207067211 */ /* 0x000fe400078c08ff */
[----:B------:R-:W-:Y:S01]  /*9df0*/  PRMT R37, R11, 0x7632, R37 ;  /* 0x000076320b257816 */ /* 0x000fe20000000025 */
[----:B------:R-:W-:Y:S01]  /*9e00*/  IMAD R11, R3, 0x2, R9 ;  /* 0x00000002030b7824 */ /* 0x000fe200078e0209 */
[----:B------:R-:W-:Y:S02]  /*9e10*/  LEA.HI.X.SX32 R7, R7, R32, 0x1, P6 ;  /* 0x0000002007077211 */ /* 0x000fe400030f0eff */
[----:B------:R-:W-:Y:S01]  /*9e20*/  LEA R8, P6, R9, R2, 0x1 ;  /* 0x0000000209087211 */ /* 0x000fe200078c08ff */
[----:B------:R-:W-:-:S03]  /*9e30*/  IMAD R33, R3, 0x2, R11 ;  /* 0x0000000203217824 */ /* 0x000fc600078e020b */
[----:B------:R-:W-:Y:S02]  /*9e40*/  LEA.HI.X.SX32 R9, R9, R32, 0x1, P6 ;  /* 0x0000002009097211 */ /* 0x000fe400030f0eff */
[----:B------:R-:W-:Y:S01]  /*9e50*/  LEA R10, P6, R11, R2, 0x1 ;  /* 0x000000020b0a7211 */ /* 0x000fe200078c08ff */
[----:B------:R1:W-:Y:S01]  /*9e60*/  @P4 STG.E.U16 desc[UR14][R6.64], R37 ;  /* 0x0000002506004986 */ /* 0x0003e2000c10150e */
[----:B0-----:R-:W-:Y:S02]  /*9e70*/  IMAD R35, R3, 0x2, R33 ;  /* 0x0000000203237824 */ /* 0x001fe400078e0221 */
[----:B------:R-:W-:Y:S02]  /*9e80*/  LEA.HI.X.SX32 R11, R11, R32, 0x1, P6 ;  /* 0x000000200b0b7211 */ /* 0x000fe400030f0eff */
[----:B------:R-:W-:Y:S02]  /*9e90*/  LEA R4, P6, R33, R2, 0x1 ;  /* 0x0000000221047211 */ /* 0x000fe400078c08ff */
[----:B------:R-:W-:-:S02]  /*9ea0*/  ISETP.LT.AND P4, PT, R89, UR7, !P0 ;  /* 0x0000000759007c0c */ /* 0x000fc4000c781270 */
[----:B------:R-:W2:Y:S01]  /*9eb0*/  LDL.LU R89, [R1+0xe4] ;  /* 0x0000e40001597983 */ /* 0x000ea20000300800 */
[----:B------:R-:W-:Y:S01]  /*9ec0*/  LEA.HI.X.SX32 R5, R33, R32, 0x1, P6 ;  /* 0x0000002021057211 */ /* 0x000fe200030f0eff */
[----:B------:R-:W-:Y:S01]  /*9ed0*/  IMAD R33, R3, 0x2, R35 ;  /* 0x0000000203217824 */ /* 0x000fe200078e0223 */
[C---:B-1----:R-:W-:Y:S01]  /*9ee0*/  LEA R6, P6, R35.reuse, R2, 0x1 ;  /* 0x0000000223067211 */ /* 0x042fe200078c08ff */
[----:B------:R0:W-:Y:S03]  /*9ef0*/  @P1 STG.E.U16 desc[UR14][R8.64], R12 ;  /* 0x0000000c08001986 */ /* 0x0001e6000c10150e */
[----:B------:R-:W-:Y:S01]  /*9f00*/  LEA.HI.X.SX32 R7, R35, R32, 0x1, P6 ;  /* 0x0000002023077211 */ /* 0x000fe200030f0eff */
[----:B------:R-:W-:Y:S01]  /*9f10*/  @P2 STG.E.U16 desc[UR14][R10.64], R13 ;  /* 0x0000000d0a002986 */ /* 0x000fe2000c10150e */
[----:B0-----:R-:W-:Y:S02]  /*9f20*/  LEA R8, P6, R33, R2, 0x1 ;  /* 0x0000000221087211 */ /* 0x001fe400078c08ff */
[----:B------:R-:W-:-:S02]  /*9f30*/  PRMT R12, R12, 0x7632, R12 ;  /* 0x000076320c0c7816 */ /* 0x000fc4000000000c */
[----:B------:R-:W-:Y:S01]  /*9f40*/  LEA.HI.X.SX32 R9, R33, R32, 0x1, P6 ;  /* 0x0000002021097211 */ /* 0x000fe200030f0eff */
[----:B------:R0:W-:Y:S01]  /*9f50*/  @P5 STG.E.U16 desc[UR14][R4.64], R14 ;  /* 0x0000000e04005986 */ /* 0x0001e2000c10150e */
[----:B----4-:R-:W-:-:S03]  /*9f60*/  ISETP.LT.AND P1, PT, R93, UR7, !P0 ;  /* 0x000000075d007c0c */ /* 0x010fc6000c721270 */
[----:B------:R1:W-:Y:S04]  /*9f70*/  @P3 STG.E.U16 desc[UR14][R6.64], R15 ;  /* 0x0000000f06003986 */ /* 0x0003e8000c10150e */
[----:B------:R-:W-:Y:S01]  /*9f80*/  @P4 STG.E.U16 desc[UR14][R8.64], R12 ;  /* 0x0000000c08004986 */ /* 0x000fe2000c10150e */
[----:B---3--:R-:W-:-:S03]  /*9f90*/  ISETP.LT.AND P2, PT, R88, UR7, !P0 ;  /* 0x0000000758007c0c */ /* 0x008fc6000c741270 */
[----:B------:R-:W3:Y:S01]  /*9fa0*/  LDL.LU R88, [R1+0xe0] ;  /* 0x0000e00001587983 */ /* 0x000ee20000300800 */
[----:B------:R-:W-:-:S03]  /*9fb0*/  ISETP.LT.AND P5, PT, R92, UR7, !P0 ;  /* 0x000000075c007c0c */ /* 0x000fc6000c7a1270 */
[----:B------:R-:W4:Y:S04]  /*9fc0*/  LDL.LU R93, [R1+0xdc] ;  /* 0x0000dc00015d7983 */ /* 0x000f280000300800 */
[----:B------:R-:W4:Y:S01]  /*9fd0*/  LDL.LU R92, [R1+0xd8] ;  /* 0x0000d800015c7983 */ /* 0x000f220000300800 */
[----:B--2---:R-:W-:-:S03]  /*9fe0*/  ISETP.LT.AND P4, PT, R90, UR7, !P0 ;  /* 0x000000075a007c0c */ /* 0x004fc6000c781270 */
[----:B------:R-:W2:Y:S01]  /*9ff0*/  LDL.LU R90, [R1+0xd4] ;  /* 0x0000d400015a7983 */ /* 0x000ea20000300800 */
[----:B------:R-:W-:Y:S01]  /*a000*/  IMAD R35, R3, 0x2, R33 ;  /* 0x0000000203237824 */ /* 0x000fe200078e0221 */
[----:B0-----:R-:W-:-:S03]  /*a010*/  PRMT R5, R13, 0x7632, R5 ;  /* 0x000076320d057816 */ /* 0x001fc60000000005 */
[----:B------:R-:W-:Y:S01]  /*a020*/  IMAD R13, R3, 0x2, R35 ;  /* 0x00000002030d7824 */ /* 0x000fe200078e0223 */
[----:B------:R-:W-:-:S04]  /*a030*/  LEA R10, P6, R35, R2, 0x1 ;  /* 0x00000002230a7211 */ /* 0x000fc800078c08ff */
[----:B------:R-:W-:Y:S01]  /*a040*/  LEA.HI.X.SX32 R11, R35, R32, 0x1, P6 ;  /* 0x00000020230b7211 */ /* 0x000fe200030f0eff */
[----:B-1----:R-:W-:Y:S01]  /*a050*/  IMAD R7, R3, 0x2, R13 ;  /* 0x0000000203077824 */ /* 0x002fe200078e020d */
[----:B------:R-:W-:-:S03]  /*a060*/  LEA R4, P6, R13, R2, 0x1 ;  /* 0x000000020d047211 */ /* 0x000fc600078c08ff */
[----:B------:R0:W-:Y:S01]  /*a070*/  @P1 STG.E.U16 desc[UR14][R10.64], R5 ;  /* 0x000000050a001986 */ /* 0x0001e2000c10150e */
[----:B------:R-:W-:-:S03]  /*a080*/  ISETP.LT.AND P3, PT, R91, UR7, !P0 ;  /* 0x000000075b007c0c */ /* 0x000fc6000c761270 */
[----:B------:R-:W4:Y:S01]  /*a090*/  LDL.LU R91, [R1+0xd0] ;  /* 0x0000d000015b7983 */ /* 0x000f220000300800 */
[----:B0-----:R-:W-:Y:S01]  /*a0a0*/  LEA.HI.X.SX32 R5, R13, R32, 0x1, P6 ;  /* 0x000000200d057211 */ /* 0x001fe200030f0eff */
[----:B------:R-:W-:Y:S01]  /*a0b0*/  IMAD R13, R3, 0x2, R7 ;  /* 0x00000002030d7824 */ /* 0x000fe200078e0207 */
[----:B------:R-:W-:Y:S02]  /*a0c0*/  LEA R6, P6, R7, R2, 0x1 ;  /* 0x0000000207067211 */ /* 0x000fe400078c08ff */
[----:B------:R-:W-:Y:S02]  /*a0d0*/  ISETP.LT.AND P1, PT, R89, UR7, !P0 ;  /* 0x0000000759007c0c */ /* 0x000fe4000c721270 */
[----:B------:R-:W4:Y:S01]  /*a0e0*/  LDL.LU R89, [R1+0xcc] ;  /* 0x0000cc0001597983 */ /* 0x000f220000300800 */
[----:B------:R-:W-:Y:S01]  /*a0f0*/  LEA.HI.X.SX32 R7, R7, R32, 0x1, P6 ;  /* 0x0000002007077211 */ /* 0x000fe200030f0eff */
[----:B------:R-:W-:Y:S01]  /*a100*/  IMAD R11, R3, 0x2, R13 ;  /* 0x00000002030b7824 */ /* 0x000fe200078e020d */
[----:B------:R-:W-:-:S02]  /*a110*/  LEA R8, P6, R13, R2, 0x1 ;  /* 0x000000020d087211 */ /* 0x000fc400078c08ff */
[----:B------:R-:W-:Y:S02]  /*a120*/  PRMT R14, R14, 0x7632, R14 ;  /* 0x000076320e0e7816 */ /* 0x000fe4000000000e */
[----:B------:R-:W-:Y:S02]  /*a130*/  LEA.HI.X.SX32 R9, R13, R32, 0x1, P6 ;  /* 0x000000200d097211 */ /* 0x000fe400030f0eff */
[----:B------:R-:W-:Y:S01]  /*a140*/  LEA R10, P6, R11, R2, 0x1 ;  /* 0x000000020b0a7211 */ /* 0x000fe200078c08ff */
[----:B------:R-:W-:Y:S01]  /*a150*/  IMAD R13, R3, 0x2, R11 ;  /* 0x00000002030d7824 */ /* 0x000fe200078e020b */
[----:B------:R-:W-:Y:S01]  /*a160*/  PRMT R33, R15, 0x7632, R33 ;  /* 0x000076320f217816 */ /* 0x000fe20000000021 */
[----:B------:R0:W-:Y:S01]  /*a170*/  @P2 STG.E.U16 desc[UR14][R4.64], R14 ;  /* 0x0000000e04002986 */ /* 0x0001e2000c10150e */
[----:B------:R-:W-:-:S03]  /*a180*/  LEA.HI.X.SX32 R11, R11, R32, 0x1, P6 ;  /* 0x000000200b0b7211 */ /* 0x000fc600030f0eff */
[----:B------:R1:W-:Y:S04]  /*a190*/  @P5 STG.E.U16 desc[UR14][R6.64], R33 ;  /* 0x0000002106005986 */ /* 0x0003e8000c10150e */
[----:B------:R4:W-:Y:S04]  /*a1a0*/  @P3 STG.E.U16 desc[UR14][R8.64], R16 ;  /* 0x0000001008003986 */ /* 0x0009e8000c10150e */
[----:B------:R4:W-:Y:S01]  /*a1b0*/  @P4 STG.E.U16 desc[UR14][R10.64], R17 ;  /* 0x000000110a004986 */ /* 0x0009e2000c10150e */
[----:B---3--:R-:W-:-:S03]  /*a1c0*/  ISETP.LT.AND P2, PT, R88, UR7, !P0 ;  /* 0x0000000758007c0c */ /* 0x008fc6000c741270 */
[----:B------:R-:W3:Y:S04]  /*a1d0*/  LDL.LU R88, [R1+0xc8] ;  /* 0x0000c80001587983 */ /* 0x000ee80000300800 */
[----:B------:R-:W3:Y:S01]  /*a1e0*/  LDL.LU R12, [R1+0xc4] ;  /* 0x0000c400010c7983 */ /* 0x000ee20000300800 */
[----:B--2---:R-:W-:-:S03]  /*a1f0*/  ISETP.LT.AND P4, PT, R90, UR7, !P0 ;  /* 0x000000075a007c0c */ /* 0x004fc6000c781270 */
[----:B------:R-:W2:Y:S04]  /*a200*/  LDL.LU R90, [R1+0xc0] ;  /* 0x0000c000015a7983 */ /* 0x000ea80000300800 */
[----:B0-----:R-:W2:Y:S01]  /*a210*/  LDL.LU R14, [R1+0xbc] ;  /* 0x0000bc00010e7983 */ /* 0x001ea20000300800 */
[----:B------:R-:W-:Y:S01]  /*a220*/  LEA R4, P6, R13, R2, 0x1 ;  /* 0x000000020d047211 */ /* 0x000fe200078c08ff */
[----:B------:R-:W-:-:S03]  /*a230*/  IMAD R15, R3, 0x2, R13 ;  /* 0x00000002030f7824 */ /* 0x000fc600078e020d */
[----:B------:R-:W-:Y:S01]  /*a240*/  LEA.HI.X.SX32 R5, R13, R32, 0x1, P6 ;  /* 0x000000200d057211 */ /* 0x000fe200030f0eff */
[----:B------:R-:W-:Y:S01]  /*a250*/  IMAD R13, R3, 0x2, R15 ;  /* 0x00000002030d7824 */ /* 0x000fe200078e020f */
[----:B-1----:R-:W-:Y:S02]  /*a260*/  LEA R6, P6, R15, R2, 0x1 ;  /* 0x000000020f067211 */ /* 0x002fe400078c08ff */
[----:B----4-:R-:W-:Y:S02]  /*a270*/  ISETP.LT.AND P5, PT, R93, UR7, !P0 ;  /* 0x000000075d007c0c */ /* 0x010fe4000c7a1270 */
[----:B------:R-:W-:Y:S01]  /*a280*/  LEA.HI.X.SX32 R7, R15, R32, 0x1, P6 ;  /* 0x000000200f077211 */ /* 0x000fe200030f0eff */
[----:B------:R-:W-:Y:S01]  /*a290*/  IMAD R15, R3, 0x2, R13 ;  /* 0x00000002030f7824 */ /* 0x000fe200078e020d */
[C---:B------:R-:W-:Y:S02]  /*a2a0*/  LEA R8, P6, R13.reuse, R2, 0x1 ;  /* 0x000000020d087211 */ /* 0x040fe400078c08ff */
[----:B------:R-:W-:Y:S01]  /*a2b0*/  ISETP.LT.AND P3, PT, R92, UR7, !P0 ;  /* 0x000000075c007c0c */ /* 0x000fe2000c761270 */
[----:B------:R0:W-:Y:S01]  /*a2c0*/  @P1 STG.E.U16 desc[UR14][R4.64], R18 ;  /* 0x0000001204001986 */ /* 0x0001e2000c10150e */
[----:B------:R-:W-:Y:S01]  /*a2d0*/  LEA.HI.X.SX32 R9, R13, R32, 0x1, P6 ;  /* 0x000000200d097211 */ /* 0x000fe200030f0eff */
[----:B------:R-:W-:Y:S01]  /*a2e0*/  IMAD R13, R3, 0x2, R15 ;  /* 0x00000002030d7824 */ /* 0x000fe200078e020f */
[----:B------:R-:W-:Y:S01]  /*a2f0*/  LEA R10, P6, R15, R2, 0x1 ;  /* 0x000000020f0a7211 */ /* 0x000fe200078c08ff */
[----:B------:R1:W-:Y:S01]  /*a300*/  @P2 STG.E.U16 desc[UR14][R6.64], R19 ;  /* 0x0000001306002986 */ /* 0x0003e2000c10150e */
[----:B------:R-:W-:-:S02]  /*a310*/  PRMT R16, R16, 0x7632, R16 ;  /* 0x0000763210107816 */ /* 0x000fc40000000010 */
[----:B------:R-:W-:Y:S02]  /*a320*/  LEA.HI.X.SX32 R11, R15, R32, 0x1, P6 ;  /* 0x000000200f0b7211 */ /* 0x000fe400030f0eff */
[----:B------:R-:W-:Y:S02]  /*a330*/  ISETP.LT.AND P2, PT, R89, UR7, !P0 ;  /* 0x0000000759007c0c */ /* 0x000fe4000c741270 */
[----:B------:R-:W4:Y:S01]  /*a340*/  LDL.LU R89, [R1+0xb8] ;  /* 0x0000b80001597983 */ /* 0x000f220000300800 */
[----:B0-----:R-:W-:-:S03]  /*a350*/  PRMT R5, R17, 0x7632, R5 ;  /* 0x0000763211057816 */ /* 0x001fc60000000005 */
[----:B------:R-:W4:Y:S01]  /*a360*/  LDL.LU R17, [R1+0xb4] ;  /* 0x0000b40001117983 */ /* 0x000f220000300800 */
[----:B------:R-:W-:Y:S01]  /*a370*/  LEA R4, P6, R13, R2, 0x1 ;  /* 0x000000020d047211 */ /* 0x000fe200078c08ff */
[----:B-1----:R-:W-:Y:S01]  /*a380*/  IMAD R7, R3, 0x2, R13 ;  /* 0x0000000203077824 */ /* 0x002fe200078e020d */
[----:B------:R-:W-:Y:S01]  /*a390*/  ISETP.LT.AND P1, PT, R91, UR7, !P0 ;  /* 0x000000075b007c0c */ /* 0x000fe2000c721270 */
[----:B------:R-:W-:Y:S04]  /*a3a0*/  @P5 STG.E.U16 desc[UR14][R8.64], R16 ;  /* 0x0000001008005986 */ /* 0x000fe8000c10150e */
[----:B------:R0:W-:Y:S01]  /*a3b0*/  @P3 STG.E.U16 desc[UR14][R10.64], R5 ;  /* 0x000000050a003986 */ /* 0x0001e2000c10150e */
[----:B------:R-:W-:Y:S02]  /*a3c0*/  PRMT R18, R18, 0x7632, R18 ;  /* 0x0000763212127816 */ /* 0x000fe40000000012 */
[----:B------:R-:W-:-:S02]  /*a3d0*/  PRMT R19, R19, 0x7632, R19 ;  /* 0x0000763213137816 */ /* 0x000fc40000000013 */
[----:B0-----:R-:W-:Y:S02]  /*a3e0*/  LEA.HI.X.SX32 R5, R13, R32, 0x1, P6 ;  /* 0x000000200d057211 */ /* 0x001fe400030f0eff */
[----:B------:R-:W-:Y:S01]  /*a3f0*/  LEA R6, P6, R7, R2, 0x1 ;  /* 0x0000000207067211 */ /* 0x000fe200078c08ff */
[----:B------:R-:W-:-:S03]  /*a400*/  IMAD R13, R3, 0x2, R7 ;  /* 0x00000002030d7824 */ /* 0x000fc600078e0207 */
[----:B------:R-:W-:Y:S01]  /*a410*/  LEA.HI.X.SX32 R7, R7, R32, 0x1, P6 ;  /* 0x0000002007077211 */ /* 0x000fe200030f0eff */
[----:B------:R0:W-:Y:S04]  /*a420*/  @P4 STG.E.U16 desc[UR14][R4.64], R18 ;  /* 0x0000001204004986 */ /* 0x0001e8000c10150e */
        /* <DEDUP_REMOVED lines=8> */
[----:B------:R-:W-:Y:S01]  /*a4b0*/  LEA R8, P6, R13, R2, 0x1 ;  /* 0x000000020d087211 */ /* 0x000fe200078c08ff */
[----:B------:R-:W-:-:S03]  /*a4c0*/  IMAD R11, R3, 0x2, R13 ;  /* 0x00000002030b7824 */ /* 0x000fc600078e020d */
[----:B------:R-:W-:Y:S01]  /*a4d0*/  LEA.HI.X.SX32 R9, R13, R32, 0x1, P6 ;  /* 0x000000200d097211 */ /* 0x000fe200030f0eff */
[----:B------:R-:W-:Y:S01]  /*a4e0*/  IMAD R13, R3, 0x2, R11 ;  /* 0x00000002030d7824 */ /* 0x000fe200078e020b */
[----:B------:R-:W-:-:S03]  /*a4f0*/  LEA R10, P6, R11, R2, 0x1 ;  /* 0x000000020b0a7211 */ /* 0x000fc600078c08ff */
[----:B------:R-:W-:Y:S01]  /*a500*/  IMAD R15, R3, 0x2, R13 ;  /* 0x00000002030f7824 */ /* 0x000fe200078e020d */
[----:B------:R-:W-:Y:S02]  /*a510*/  LEA.HI.X.SX32 R11, R11, R32, 0x1, P6 ;  /* 0x000000200b0b7211 */ /* 0x000fe400030f0eff */
[C---:B0-----:R-:W-:Y:S01]  /*a520*/  LEA R4, P6, R13.reuse, R2, 0x1 ;  /* 0x000000020d047211 */ /* 0x041fe200078c08ff */
[----:B------:R0:W-:Y:S03]  /*a530*/  @P2 STG.E.U16 desc[UR14][R8.64], R20 ;  /* 0x0000001408002986 */ /* 0x0001e6000c10150e */
[----:B------:R-:W-:Y:S01]  /*a540*/  LEA.HI.X.SX32 R5, R13, R32, 0x1, P6 ;  /* 0x000000200d057211 */ /* 0x000fe200030f0eff */
[----:B------:R4:W-:Y:S01]  /*a550*/  @P5 STG.E.U16 desc[UR14][R10.64], R21 ;  /* 0x000000150a005986 */ /* 0x0009e2000c10150e */
[----:B-1----:R-:W-:Y:S01]  /*a560*/  LEA R6, P6, R15, R2, 0x1 ;  /* 0x000000020f067211 */ /* 0x002fe200078c08ff */
[----:B------:R-:W-:Y:S01]  /*a570*/  IMAD R13, R3, 0x2, R15 ;  /* 0x00000002030d7824 */ /* 0x000fe200078e020f */
[----:B------:R-:W-:-:S02]  /*a580*/  ISETP.LT.AND P4, PT, R90, UR7, !P0 ;  /* 0x000000075a007c0c */ /* 0x000fc4000c781270 */
[----:B------:R-:W-:Y:S01]  /*a590*/  LEA.HI.X.SX32 R7, R15, R32, 0x1, P6 ;  /* 0x000000200f077211 */ /* 0x000fe200030f0eff */
[----:B------:R-:W-:Y:S01]  /*a5a0*/  IMAD R15, R3, 0x2, R13 ;  /* 0x00000002030f7824 */ /* 0x000fe200078e020d */
[----:B0-----:R-:W-:Y:S02]  /*a5b0*/  LEA R8, P6, R13, R2, 0x1 ;  /* 0x000000020d087211 */ /* 0x001fe400078c08ff */
[----:B----4-:R-:W-:Y:S02]  /*a5c0*/  ISETP.LT.AND P5, PT, R17, UR7, !P0 ;  /* 0x0000000711007c0c */ /* 0x010fe4000c7a1270 */
[----:B------:R-:W4:Y:S01]  /*a5d0*/  LDL.LU R17, [R1+0xa0] ;  /* 0x0000a00001117983 */ /* 0x000f220000300800 */
[----:B------:R-:W-:Y:S02]  /*a5e0*/  ISETP.LT.AND P2, PT, R89, UR7, !P0 ;  /* 0x0000000759007c0c */ /* 0x000fe4000c741270 */
[----:B------:R-:W-:Y:S02]  /*a5f0*/  LEA.HI.X.SX32 R9, R13, R32, 0x1, P6 ;  /* 0x000000200d097211 */ /* 0x000fe400030f0eff */
[----:B------:R-:W-:Y:S01]  /*a600*/  LEA R10, P6, R15, R2, 0x1 ;  /* 0x000000020f0a7211 */ /* 0x000fe200078c08ff */
[----:B------:R0:W-:Y:S01]  /*a610*/  @P3 STG.E.U16 desc[UR14][R4.64], R22 ;  /* 0x0000001604003986 */ /* 0x0001e2000c10150e */
[----:B------:R-:W-:-:S02]  /*a620*/  PRMT R20, R20, 0x7632, R20 ;  /* 0x0000763214147816 */ /* 0x000fc40000000014 */
[----:B------:R-:W-:Y:S01]  /*a630*/  LEA.HI.X.SX32 R11, R15, R32, 0x1, P6 ;  /* 0x000000200f0b7211 */ /* 0x000fe200030f0eff */
[----:B------:R1:W-:Y:S04]  /*a640*/  @P4 STG.E.U16 desc[UR14][R6.64], R23 ;  /* 0x0000001706004986 */ /* 0x0003e8000c10150e */
[----:B------:R-:W-:Y:S01]  /*a650*/  @P1 STG.E.U16 desc[UR14][R8.64], R20 ;  /* 0x0000001408001986 */ /* 0x000fe2000c10150e */
[----:B0-----:R-:W-:-:S05]  /*a660*/  PRMT R5, R21, 0x7632, R5 ;  /* 0x0000763215057816 */ /* 0x001fca0000000005 */
[----:B------:R0:W-:Y:S01]  /*a670*/  @P2 STG.E.U16 desc[UR14][R10.64], R5 ;  /* 0x000000050a002986 */ /* 0x0001e2000c10150e */
[----:B---3--:R-:W-:-:S03]  /*a680*/  ISETP.LT.AND P4, PT, R12, UR7, !P0 ;  /* 0x000000070c007c0c */ /* 0x008fc6000c781270 */
[----:B------:R-:W3:Y:S01]  /*a690*/  LDL.LU R12, [R1+0x9c] ;  /* 0x00009c00010c7983 */ /* 0x000ee20000300800 */
[----:B------:R-:W-:-:S03]  /*a6a0*/  ISETP.LT.AND P1, PT, R16, UR7, !P0 ;  /* 0x0000000710007c0c */ /* 0x000fc6000c721270 */
[----:B------:R-:W3:Y:S04]  /*a6b0*/  LDL.LU R19, [R1+0x98] ;  /* 0x0000980001137983 */ /* 0x000ee80000300800 */
[----:B------:R-:W3:Y:S04]  /*a6c0*/  LDL.LU R16, [R1+0x94] ;  /* 0x0000940001107983 */ /* 0x000ee80000300800 */
[----:B------:R-:W3:Y:S01]  /*a6d0*/  LDL.LU R18, [R1+0x90] ;  /* 0x0000900001127983 */ /* 0x000ee20000300800 */
[----:B--2---:R-:W-:-:S03]  /*a6e0*/  ISETP.LT.AND P2, PT, R14, UR7, !P0 ;  /* 0x000000070e007c0c */ /* 0x004fc6000c741270 */
[----:B------:R-:W2:Y:S01]  /*a6f0*/  LDL.LU R14, [R1+0x8c] ;  /* 0x00008c00010e7983 */ /* 0x000ea20000300800 */
[----:B------:R-:W-:-:S04]  /*a700*/  IMAD R13, R3, 0x2, R15 ;  /* 0x00000002030d7824 */ /* 0x000fc800078e020f */
[----:B-1----:R-:W-:Y:S01]  /*a710*/  IMAD R7, R3, 0x2, R13 ;  /* 0x0000000203077824 */ /* 0x002fe200078e020d */
[----:B------:R-:W-:-:S04]  /*a720*/  LEA R4, P6, R13, R2, 0x1 ;  /* 0x000000020d047211 */ /* 0x000fc800078c08ff */
[----:B0-----:R-:W-:Y:S01]  /*a730*/  LEA.HI.X.SX32 R5, R13, R32, 0x1, P6 ;  /* 0x000000200d057211 */ /* 0x001fe200030f0eff */
[----:B------:R-:W-:Y:S01]  /*a740*/  IMAD R13, R3, 0x2, R7 ;  /* 0x00000002030d7824 */ /* 0x000fe200078e0207 */
[----:B------:R-:W-:Y:S02]  /*a750*/  LEA R6, P6, R7, R2, 0x1 ;  /* 0x0000000207067211 */ /* 0x000fe400078c08ff */
[----:B------:R-:W-:Y:S01]  /*a760*/  PRMT R22, R22, 0x7632, R22 ;  /* 0x0000763216167816 */ /* 0x000fe20000000016 */
[----:B------:R-:W-:Y:S01]  /*a770*/  IMAD R11, R3, 0x2, R13 ;  /* 0x00000002030b7824 */ /* 0x000fe200078e020d */
[----:B------:R-:W-:Y:S02]  /*a780*/  LEA.HI.X.SX32 R7, R7, R32, 0x1, P6 ;  /* 0x0000002007077211 */ /* 0x000fe400030f0eff */
[C---:B------:R-:W-:Y:S02]  /*a790*/  LEA R8, P6, R13.reuse, R2, 0x1 ;  /* 0x000000020d087211 */ /* 0x040fe400078c08ff */
[----:B------:R-:W-:Y:S01]  /*a7a0*/  ISETP.LT.AND P3, PT, R88, UR7, !P0 ;  /* 0x0000000758007c0c */ /* 0x000fe2000c761270 */
[----:B------:R0:W-:Y:S01]  /*a7b0*/  @P5 STG.E.U16 desc[UR14][R4.64], R22 ;  /* 0x0000001604005986 */ /* 0x0001e2000c10150e */
[----:B------:R-:W-:Y:S01]  /*a7c0*/  LEA.HI.X.SX32 R9, R13, R32, 0x1, P6 ;  /* 0x000000200d097211 */ /* 0x000fe200030f0eff */
[----:B------:R-:W-:Y:S01]  /*a7d0*/  IMAD R13, R3, 0x2, R11 ;  /* 0x00000002030d7824 */ /* 0x000fe200078e020b */
[----:B------:R-:W-:-:S02]  /*a7e0*/  LEA R10, P6, R11, R2, 0x1 ;  /* 0x000000020b0a7211 */ /* 0x000fc400078c08ff */
[----:B------:R-:W-:Y:S01]  /*a7f0*/  PRMT R23, R23, 0x7632, R23 ;  /* 0x0000763217177816 */ /* 0x000fe20000000017 */
[----:B------:R-:W-:Y:S01]  /*a800*/  IMAD R15, R3, 0x2, R13 ;  /* 0x00000002030f7824 */ /* 0x000fe200078e020d */
[----:B------:R-:W-:Y:S02]  /*a810*/  LEA.HI.X.SX32 R11, R11, R32, 0x1, P6 ;  /* 0x000000200b0b7211 */ /* 0x000fe400030f0eff */
[----:B----4-:R-:W-:Y:S02]  /*a820*/  ISETP.LT.AND P5, PT, R17, UR7, !P0 ;  /* 0x0000000711007c0c */ /* 0x010fe4000c7a1270 */
[----:B------:R-:W4:Y:S01]  /*a830*/  LDL.LU R17, [R1+0x88] ;  /* 0x0000880001117983 */ /* 0x000f220000300800 */
[----:B0-----:R-:W-:-:S03]  /*a840*/  LEA R4, P6, R13, R2, 0x1 ;  /* 0x000000020d047211 */ /* 0x001fc600078c08ff */
[----:B------:R0:W-:Y:S01]  /*a850*/  @P3 STG.E.U16 desc[UR14][R6.64], R23 ;  /* 0x0000001706003986 */ /* 0x0001e2000c10150e */
[----:B------:R-:W-:-:S03]  /*a860*/  LEA.HI.X.SX32 R5, R13, R32, 0x1, P6 ;  /* 0x000000200d057211 */ /* 0x000fc600030f0eff */
[----:B------:R1:W-:Y:S04]  /*a870*/  @P4 STG.E.U16 desc[UR14][R8.64], R24 ;  /* 0x0000001808004986 */ /* 0x0003e8000c10150e */
[----:B------:R-:W4:Y:S01]  /*a880*/  LDS.128 R20, [R0+UR12] ;  /* 0x0000000c00147984 */ /* 0x000f220008000c00 */
[----:B0-----:R-:W-:-:S03]  /*a890*/  LEA R6, P6, R15, R2, 0x1 ;  /* 0x000000020f067211 */ /* 0x001fc600078c08ff */
[----:B------:R0:W-:Y:S01]  /*a8a0*/  @P1 STG.E.U16 desc[UR14][R10.64], R25 ;  /* 0x000000190a001986 */ /* 0x0001e2000c10150e */
[----:B------:R-:W-:-:S03]  /*a8b0*/  LEA.HI.X.SX32 R7, R15, R32, 0x1, P6 ;  /* 0x000000200f077211 */ /* 0x000fc600030f0eff */
        /* <DEDUP_REMOVED lines=8> */
[----:B------:R-:W-:Y:S01]  /*a940*/  IMAD R13, R3, 0x2, R15 ;  /* 0x00000002030d7824 */ /* 0x000fe200078e020f */
[----:B------:R-:W-:Y:S02]  /*a950*/  ISETP.LT.AND P4, PT, R19, UR7, !P0 ;  /* 0x0000000713007c0c */ /* 0x000fe4000c781270 */
[----:B-1----:R-:W-:Y:S02]  /*a960*/  PRMT R24, R24, 0x7632, R24 ;  /* 0x0000763218187816 */ /* 0x002fe40000000018 */
[----:B------:R-:W-:Y:S01]  /*a970*/  LEA R8, P6, R13, R2, 0x1 ;  /* 0x000000020d087211 */ /* 0x000fe200078c08ff */
[----:B------:R-:W-:Y:S01]  /*a980*/  IMAD R15, R3, 0x2, R13 ;  /* 0x00000002030f7824 */ /* 0x000fe200078e020d */
[----:B------:R-:W2:Y:S02]  /*a990*/  LDL.LU R19, [R1+0x78] ;  /* 0x0000780001137983 */ /* 0x000ea40000300800 */
[----:B------:R-:W-:Y:S01]  /*a9a0*/  LEA.HI.X.SX32 R9, R13, R32, 0x1, P6 ;  /* 0x000000200d097211 */ /* 0x000fe200030f0eff */
[----:B------:R-:W-:Y:S01]  /*a9b0*/  IMAD R13, R3, 0x2, R15 ;  /* 0x00000002030d7824 */ /* 0x000fe200078e020f */
[----:B0-----:R-:W-:-:S03]  /*a9c0*/  LEA R10, P6, R15, R2, 0x1 ;  /* 0x000000020f0a7211 */ /* 0x001fc600078c08ff */
[----:B------:R-:W-:Y:S01]  /*a9d0*/  @P3 STG.E.U16 desc[UR14][R8.64], R24 ;  /* 0x0000001808003986 */ /* 0x000fe2000c10150e */
[----:B------:R-:W-:Y:S02]  /*a9e0*/  PRMT R5, R25, 0x7632, R5 ;  /* 0x0000763219057816 */ /* 0x000fe40000000005 */
[----:B------:R-:W-:Y:S01]  /*a9f0*/  LEA.HI.X.SX32 R11, R15, R32, 0x1, P6 ;  /* 0x000000200f0b7211 */ /* 0x000fe200030f0eff */
[----:B------:R-:W-:Y:S01]  /*aa00*/  IMAD R7, R3, 0x2, R13 ;  /* 0x0000000203077824 */ /* 0x000fe200078e020d */
[----:B------:R-:W-:Y:S02]  /*aa10*/  LEA R4, P6, R13, R2, 0x1 ;  /* 0x000000020d047211 */ /* 0x000fe400078c08ff */
[----:B------:R-:W-:Y:S01]  /*aa20*/  ISETP.LT.AND P2, PT, R18, UR7, !P0 ;  /* 0x0000000712007c0c */ /* 0x000fe2000c741270 */
[----:B------:R0:W-:Y:S01]  /*aa30*/  @P4 STG.E.U16 desc[UR14][R10.64], R5 ;  /* 0x000000050a004986 */ /* 0x0001e2000c10150e */
[----:B----4-:R-:W-:-:S03]  /*aa40*/  ISETP.LT.AND P3, PT, R17, UR7, !P0 ;  /* 0x0000000711007c0c */ /* 0x010fc6000c761270 */
[----:B------:R-:W4:Y:S01]  /*aa50*/  LDL.LU R17, [R1+0x74] ;  /* 0x0000740001117983 */ /* 0x000f220000300800 */
[----:B0-----:R-:W-:Y:S02]  /*aa60*/  LEA.HI.X.SX32 R5, R13, R32, 0x1, P6 ;  /* 0x000000200d057211 */ /* 0x001fe400030f0eff */
[----:B------:R-:W-:Y:S01]  /*aa70*/  LEA R6, P6, R7, R2, 0x1 ;  /* 0x0000000207067211 */ /* 0x000fe200078c08ff */
[----:B------:R-:W-:Y:S01]  /*aa80*/  IMAD R13, R3, 0x2, R7 ;  /* 0x00000002030d7824 */ /* 0x000fe200078e0207 */
[----:B------:R-:W-:Y:S02]  /*aa90*/  PRMT R26, R26, 0x7632, R26 ;  /* 0x000076321a1a7816 */ /* 0x000fe4000000001a */
[----:B------:R-:W-:Y:S02]  /*aaa0*/  PRMT R27, R27, 0x7632, R27 ;  /* 0x000076321b1b7816 */ /* 0x000fe4000000001b */
[----:B------:R-:W-:Y:S01]  /*aab0*/  LEA.HI.X.SX32 R7, R7, R32, 0x1, P6 ;  /* 0x0000002007077211 */ /* 0x000fe200030f0eff */
[----:B------:R0:W-:Y:S04]  /*aac0*/  @P1 STG.E.U16 desc[UR14][R4.64], R26 ;  /* 0x0000001a04001986 */ /* 0x0001e8000c10150e */
[----:B------:R1:W-:Y:S01]  /*aad0*/  @P2 STG.E.U16 desc[UR14][R6.64], R27 ;  /* 0x0000001b06002986 */ /* 0x0003e2000c10150e */
[----:B---3--:R-:W-:-:S03]  /*aae0*/  ISETP.LT.AND P4, PT, R12, UR7, !P0 ;  /* 0x000000070c007c0c */ /* 0x008fc6000c781270 */
[----:B------:R-:W3:Y:S04]  /*aaf0*/  LDL.LU R12, [R1+0x70] ;  /* 0x00007000010c7983 */ /* 0x000ee80000300800 */
[----:B------:R-:W3:Y:S01]  /*ab00*/  LDL.LU R18, [R1+0x6c] ;  /* 0x00006c0001127983 */ /* 0x000ee20000300800 */
[----:B------:R-:W-:-:S03]  /*ab10*/  ISETP.LT.AND P1, PT, R16, UR7, !P0 ;  /* 0x0000000710007c0c */ /* 0x000fc6000c721270 */
        /* <DEDUP_REMOVED lines=14> */
[----:B------:R-:W-:Y:S01]  /*ac00*/  IMAD R13, R3, 0x2, R15 ;  /* 0x00000002030d7824 */ /* 0x000fe200078e020f */
[----:B-1----:R-:W-:-:S02]  /*ac10*/  LEA R6, P6, R15, R2, 0x1 ;  /* 0x000000020f067211 */ /* 0x002fc400078c08ff */
[----:B------:R-:W-:Y:S02]  /*ac20*/  ISETP.LT.AND P5, PT, R19, UR7, !P0 ;  /* 0x0000000713007c0c */ /* 0x000fe4000c7a1270 */
[----:B------:R-:W-:Y:S01]  /*ac30*/  LEA.HI.X.SX32 R7, R15, R32, 0x1, P6 ;  /* 0x000000200f077211 */ /* 0x000fe200030f0eff */
[----:B------:R-:W-:Y:S01]  /*ac40*/  IMAD R15, R3, 0x2, R13 ;  /* 0x00000002030f7824 */ /* 0x000fe200078e020d */
[----:B0-----:R-:W-:Y:S02]  /*ac50*/  LEA R8, P6, R13, R2, 0x1 ;  /* 0x000000020d087211 */ /* 0x001fe400078c08ff */
[----:B----4-:R-:W-:Y:S02]  /*ac60*/  ISETP.LT.AND P3, PT, R17, UR7, !P0 ;  /* 0x0000000711007c0c */ /* 0x010fe4000c761270 */
[----:B------:R-:W4:Y:S01]  /*ac70*/  LDL.LU R17, [R1+0x60] ;  /* 0x0000600001117983 */ /* 0x000f220000300800 */
[----:B------:R-:W-:Y:S02]  /*ac80*/  LEA.HI.X.SX32 R9, R13, R32, 0x1, P6 ;  /* 0x000000200d097211 */ /* 0x000fe400030f0eff */
[----:B------:R-:W-:-:S02]  /*ac90*/  LEA R10, P6, R15, R2, 0x1 ;  /* 0x000000020f0a7211 */ /* 0x000fc400078c08ff */
[----:B------:R-:W-:Y:S02]  /*aca0*/  PRMT R28, R28, 0x7632, R28 ;  /* 0x000076321c1c7816 */ /* 0x000fe4000000001c */
[----:B------:R-:W-:Y:S02]  /*acb0*/  LEA.HI.X.SX32 R11, R15, R32, 0x1, P6 ;  /* 0x000000200f0b7211 */ /* 0x000fe400030f0eff */
[----:B------:R-:W-:Y:S01]  /*acc0*/  PRMT R29, R29, 0x7632, R29 ;  /* 0x000076321d1d7816 */ /* 0x000fe2000000001d */
[----:B------:R0:W-:Y:S04]  /*acd0*/  @P4 STG.E.U16 desc[UR14][R4.64], R30 ;  /* 0x0000001e04004986 */ /* 0x0001e8000c10150e */
[----:B------:R-:W-:Y:S04]  /*ace0*/  @P1 STG.E.U16 desc[UR14][R6.64], R31 ;  /* 0x0000001f06001986 */ /* 0x000fe8000c10150e */
[----:B------:R1:W-:Y:S04]  /*acf0*/  @P2 STG.E.U16 desc[UR14][R8.64], R28 ;  /* 0x0000001c08002986 */ /* 0x0003e8000c10150e */
[----:B------:R1:W-:Y:S01]  /*ad00*/  @P5 STG.E.U16 desc[UR14][R10.64], R29 ;  /* 0x0000001d0a005986 */ /* 0x0003e2000c10150e */
[----:B---3--:R-:W-:-:S03]  /*ad10*/  ISETP.LT.AND P4, PT, R12, UR7, !P0 ;  /* 0x000000070c007c0c */ /* 0x008fc6000c781270 */
[----:B------:R-:W3:Y:S01]  /*ad20*/  LDL.LU R12, [R1+0x5c] ;  /* 0x00005c00010c7983 */ /* 0x000ee20000300800 */
[----:B------:R-:W-:-:S03]  /*ad30*/  ISETP.LT.AND P2, PT, R16, UR7, !P0 ;  /* 0x0000000710007c0c */ /* 0x000fc6000c741270 */
[----:B------:R-:W3:Y:S01]  /*ad40*/  LDL.LU R16, [R1+0x58] ;  /* 0x0000580001107983 */ /* 0x000ee20000300800 */
[----:B--2---:R-:W-:-:S03]  /*ad50*/  ISETP.LT.AND P5, PT, R14, UR7, !P0 ;  /* 0x000000070e007c0c */ /* 0x004fc6000c7a1270 */
[----:B------:R-:W2:Y:S04]  /*ad60*/  LDL.LU R14, [R1+0x54] ;  /* 0x00005400010e7983 */ /* 0x000ea80000300800 */
[----:B------:R-:W2:Y:S01]  /*ad70*/  LDL.LU R0, [R1+0x50] ;  /* 0x0000500001007983 */ /* 0x000ea20000300800 */
[----:B0-----:R-:W-:-:S04]  /*ad80*/  IMAD R5, R3, 0x2, R15 ;  /* 0x0000000203057824 */ /* 0x001fc800078e020f */
[----:B------:R-:W-:Y:S01]  /*ad90*/  IMAD R13, R3, 0x2, R5 ;  /* 0x00000002030d7824 */ /* 0x000fe200078e0205 */
[----:B------:R-:W-:-:S04]  /*ada0*/  LEA R4, P6, R5, R2, 0x1 ;  /* 0x0000000205047211 */ /* 0x000fc800078c08ff */
[----:B------:R-:W-:Y:S01]  /*adb0*/  LEA.HI.X.SX32 R5, R5, R32, 0x1, P6 ;  /* 0x0000002005057211 */ /* 0x000fe200030f0eff */
[----:B-1----:R-:W-:Y:S01]  /*adc0*/  IMAD R9, R3, 0x2, R13 ;  /* 0x0000000203097824 */ /* 0x002fe200078e020d */
[C---:B------:R-:W-:Y:S02]  /*add0*/  LEA R6, P6, R13.reuse, R2, 0x1 ;  /* 0x000000020d067211 */ /* 0x040fe400078c08ff */
[----:B------:R-:W-:Y:S02]  /*ade0*/  PRMT R30, R30, 0x7632, R30 ;  /* 0x000076321e1e7816 */ /* 0x000fe4000000001e */
[----:B------:R-:W-:Y:S01]  /*adf0*/  LEA.HI.X.SX32 R7, R13, R32, 0x1, P6 ;  /* 0x000000200d077211 */ /* 0x000fe200030f0eff */
[----:B------:R-:W-:Y:S01]  /*ae00*/  IMAD R13, R3, 0x2, R9 ;  /* 0x00000002030d7824 */ /* 0x000fe200078e0209 */
[----:B------:R-:W-:Y:S01]  /*ae10*/  ISETP.LT.AND P1, PT, R18, UR7, !P0 ;  /* 0x0000000712007c0c */ /* 0x000fe2000c721270 */
[----:B------:R0:W-:Y:S01]  /*ae20*/  @P3 STG.E.U16 desc[UR14][R4.64], R30 ;  /* 0x0000001e04003986 */ /* 0x0001e2000c10150e */
[----:B------:R-:W-:Y:S01]  /*ae30*/  PRMT R31, R31, 0x7632, R31 ;  /* 0x000076321f1f7816 */ /* 0x000fe2000000001f */
[----:B------:R-:W-:Y:S01]  /*ae40*/  IMAD R15, R3, 0x2, R13 ;  /* 0x00000002030f7824 */ /* 0x000fe200078e020d */
[----:B------:R-:W-:-:S02]  /*ae50*/  LEA R10, P6, R13, R2, 0x1 ;  /* 0x000000020d0a7211 */ /* 0x000fc400078c08ff */
[----:B------:R-:W-:Y:S02]  /*ae60*/  LEA R8, P3, R9, R2, 0x1 ;  /* 0x0000000209087211 */ /* 0x000fe400078608ff */
[-C--:B------:R-:W-:Y:S01]  /*ae70*/  LEA.HI.X.SX32 R11, R13, R32.reuse, 0x1, P6 ;  /* 0x000000200d0b7211 */ /* 0x080fe200030f0eff */
[----:B------:R-:W-:Y:S01]  /*ae80*/  IMAD R13, R3, 0x2, R15 ;  /* 0x00000002030d7824 */ /* 0x000fe200078e020f */
[----:B------:R-:W-:Y:S01]  /*ae90*/  LEA.HI.X.SX32 R9, R9, R32, 0x1, P3 ;  /* 0x0000002009097211 */ /* 0x000fe200018f0eff */
[----:B------:R1:W-:Y:S01]  /*aea0*/  @P4 STG.E.U16 desc[UR14][R6.64], R31 ;  /* 0x0000001f06004986 */ /* 0x0003e2000c10150e */
[----:B----4-:R-:W-:Y:S01]  /*aeb0*/  ISETP.LT.AND P4, PT, R17, UR7, !P0 ;  /* 0x0000000711007c0c */ /* 0x010fe2000c781270 */
[----:B------:R-:W-:Y:S02]  /*aec0*/  IMAD R17, R3, 0x2, R13 ;  /* 0x0000000203117824 */ /* 0x000fe400078e020d */
[----:B------:R-:W-:Y:S01]  /*aed0*/  @P1 STG.E.U16 desc[UR14][R8.64], R20 ;  /* 0x0000001408001986 */ /* 0x000fe2000c10150e */
[----:B0-----:R-:W-:Y:S01]  /*aee0*/  LEA R4, P1, R15, R2, 0x1 ;  /* 0x000000020f047211 */ /* 0x001fe200078208ff */
[----:B------:R-:W-:-:S03]  /*aef0*/  IMAD R19, R3, 0x2, R17 ;  /* 0x0000000203137824 */ /* 0x000fc600078e0211 */
[----:B------:R-:W-:Y:S01]  /*af00*/  LEA.HI.X.SX32 R5, R15, R32, 0x1, P1 ;  /* 0x000000200f057211 */ /* 0x000fe200008f0eff */
[----:B------:R-:W-:Y:S01]  /*af10*/  IMAD R15, R3, 0x2, R19 ;  /* 0x00000002030f7824 */ /* 0x000fe200078e0213 */
[----:B------:R0:W-:Y:S01]  /*af20*/  @P2 STG.E.U16 desc[UR14][R10.64], R21 ;  /* 0x000000150a002986 */ /* 0x0001e2000c10150e */
[----:B-1----:R-:W-:-:S04]  /*af30*/  LEA R6, P2, R13, R2, 0x1 ;  /* 0x000000020d067211 */ /* 0x002fc800078408ff */
[----:B------:R-:W-:Y:S02]  /*af40*/  LEA.HI.X.SX32 R7, R13, R32, 0x1, P2 ;  /* 0x000000200d077211 */ /* 0x000fe400010f0eff */
[----:B0-----:R-:W-:-:S04]  /*af50*/  LEA R10, P1, R15, R2, 0x1 ;  /* 0x000000020f0a7211 */ /* 0x001fc800078208ff */
[----:B------:R-:W-:Y:S01]  /*af60*/  LEA.HI.X.SX32 R11, R15, R32, 0x1, P1 ;  /* 0x000000200f0b7211 */ /* 0x000fe200008f0eff */
[----:B------:R-:W-:Y:S01]  /*af70*/  IMAD R3, R3, 0x2, R15 ;  /* 0x0000000203037824 */ /* 0x000fe200078e020f */
[----:B------:R-:W-:Y:S01]  /*af80*/  PRMT R20, R20, 0x7632, R20 ;  /* 0x0000763214147816 */ /* 0x000fe20000000014 */
[----:B------:R0:W-:Y:S01]  /*af90*/  @P5 STG.E.U16 desc[UR14][R4.64], R22 ;  /* 0x0000001604005986 */ /* 0x0001e2000c10150e */
[----:B------:R-:W-:-:S03]  /*afa0*/  PRMT R21, R21, 0x7632, R21 ;  /* 0x0000763215157816 */ /* 0x000fc60000000015 */
[----:B------:R1:W-:Y:S01]  /*afb0*/  @P4 STG.E.U16 desc[UR14][R6.64], R23 ;  /* 0x0000001706004986 */ /* 0x0003e2000c10150e */
[----:B0-----:R-:W-:Y:S02]  /*afc0*/  PRMT R5, R22, 0x7632, R5 ;  /* 0x0000763216057816 */ /* 0x001fe40000000005 */
[----:B---3--:R-:W-:Y:S02]  /*afd0*/  ISETP.LT.AND P3, PT, R12, UR7, !P0 ;  /* 0x000000070c007c0c */ /* 0x008fe4000c761270 */
[C---:B------:R-:W-:Y:S02]  /*afe0*/  LEA R12, P6, R17.reuse, R2, 0x1 ;  /* 0x00000002110c7211 */ /* 0x040fe400078c08ff */
[----:B------:R-:W-:Y:S02]  /*aff0*/  ISETP.LT.AND P2, PT, R16, UR7, !P0 ;  /* 0x0000000710007c0c */ /* 0x000fe4000c741270 */
[----:B------:R-:W-:Y:S02]  /*b000*/  LEA.HI.X.SX32 R13, R17, R32, 0x1, P6 ;  /* 0x00000020110d7211 */ /* 0x000fe400030f0eff */
[----:B------:R-:W-:-:S02]  /*b010*/  LEA R8, P6, R19, R2, 0x1 ;  /* 0x0000000213087211 */ /* 0x000fc400078c08ff */
[----:B--2---:R-:W-:Y:S02]  /*b020*/  ISETP.LT.AND P1, PT, R14, UR7, !P0 ;  /* 0x000000070e007c0c */ /* 0x004fe4000c721270 */
[----:B------:R-:W-:Y:S02]  /*b030*/  ISETP.LT.AND P0, PT, R0, UR7, !P0 ;  /* 0x0000000700007c0c */ /* 0x000fe4000c701270 */
[----:B------:R-:W-:Y:S01]  /*b040*/  LEA.HI.X.SX32 R9, R19, R32, 0x1, P6 ;  /* 0x0000002013097211 */ /* 0x000fe200030f0eff */
[----:B------:R1:W-:Y:S01]  /*b050*/  @P3 STG.E.U16 desc[UR14][R12.64], R20 ;  /* 0x000000140c003986 */ /* 0x0003e2000c10150e */
[----:B------:R-:W-:-:S03]  /*b060*/  LEA R2, P6, R3, R2, 0x1 ;  /* 0x0000000203027211 */ /* 0x000fc600078c08ff */
[----:B------:R1:W-:Y:S01]  /*b070*/  @P2 STG.E.U16 desc[UR14][R8.64], R21 ;  /* 0x0000001508002986 */ /* 0x0003e2000c10150e */
[----:B------:R-:W-:-:S03]  /*b080*/  LEA.HI.X.SX32 R3, R3, R32, 0x1, P6 ;  /* 0x0000002003037211 */ /* 0x000fc600030f0eff */
[----:B------:R1:W-:Y:S02]  /*b090*/  @P1 STG.E.U16 desc[UR14][R10.64], R5 ;  /* 0x000000050a001986 */ /* 0x0003e4000c10150e */
[----:B------:R-:W-:Y:S05]  /*b0a0*/  @!P0 EXIT ;  /* 0x000000000000894d */ /* 0x000fea0003800000 */
[----:B-1----:R-:W-:-:S05]  /*b0b0*/  PRMT R23, R23, 0x7632, R23 ;  /* 0x0000763217177816 */ /* 0x002fca0000000017 */
[----:B------:R-:W-:Y:S01]  /*b0c0*/  STG.E.U16 desc[UR14][R2.64], R23 ;  /* 0x0000001702007986 */ /* 0x000fe2000c10150e */
[----:B------:R-:W-:Y:S05]  /*b0d0*/  EXIT ;  /* 0x000000000000794d */ /* 0x000fea0003800000 */
.L_x_2:
[----:B------:R-:W-:-:S00]  /*b0e0*/  BRA `(.L_x_2) ;  /* 0xfffffffc00fc7947 */ /* 0x000fc0000383ffff */
[----:B------:R-:W-:-:S00]  /*b0f0*/  NOP ;  /* 0x0000000000007918 */ /* 0x000fc00000000000 */
        /* <DEDUP_REMOVED lines=8> */
.L_x_3:


//--------------------- .nv.shared.matmul_kernel  --------------------------
	.section	.nv.shared.matmul_kernel,"aw",@nobits
	.sectionflags	@""
	.align	16
	.zero		1024


//--------------------- .nv.shared.reserved.0     --------------------------
	.section	.nv.shared.reserved.0,"aw",@nobits
	.weak		__nv_reservedSMEM_offset_0_alias
	.size		__nv_reservedSMEM_offset_0_alias, 0, 0
	.other		__nv_reservedSMEM_offset_0_alias,@"STO_CUDA_RESERVED_SHARED STV_DEFAULT"
__nv_reservedSMEM_offset_0_alias:
	.zero		0


//--------------------- .nv.constant0.matmul_kernel --------------------------
	.section	.nv.constant0.matmul_kernel,"a",@progbits
	.sectionflags	@""
	.align	4
.nv.constant0.matmul_kernel:
	.zero		608


//--------------------- SYMBOLS --------------------------

	.type		.nv.reservedSmem.offset0,@object
	.size		.nv.reservedSmem.offset0,0x4
